	.target	sm_100a

	.elftype	@"ET_EXEC"


//--------------------- .note.nv.tkinfo           --------------------------
	.section	.note.nv.tkinfo,"",@"SHT_NOTE"
	.sectionflags	@"SHF_NOTE_NV_TKINFO"
	.tkinfo
        /*0018*/ 	.word	0x00000002
        /*0030*/ 	.string	""
        /*0030*/ 	.string	"ptxas"
        /*0030*/ 	.string	"Cuda compilation tools, release 13.0, V13.0.88"
        /*0030*/ 	.string	"Build cuda_13.0.r13.0/compiler.36424714_0"
        /*0030*/ 	.string	"-arch sm_100a -m 64 "



//--------------------- .note.nv.cuinfo           --------------------------
	.section	.note.nv.cuinfo,"",@"SHT_NOTE"
	.sectionflags	@"SHF_NOTE_NV_CUINFO"
        /*0018*/ 	.short	0x0002
        /*001a*/ 	.short	0x0064
        /*001c*/ 	.short	0x0082
	.zero		2


//--------------------- .nv.info                  --------------------------
	.section	.nv.info,"",@"SHT_CUDA_INFO"
	.align	4


	//----- nvinfo : EIATTR_REGCOUNT
	.align		4
        /*0000*/ 	.byte	0x04, 0x2f
        /*0002*/ 	.short	(.L_19 - .L_18)
	.align		4
.L_18:
        /*0004*/ 	.word	index@(_ZN7cutlass13device_kernelINS_4gemm6kernel13GemmUniversalIN4cute5tupleIJiiiiEEENS1_10collective13CollectiveMmaINS1_35MainloopSm100TmaUmmaWarpSpecializedILi13ELi2ELi4ENS5_IJNS4_1CILi4EEESB_NSA_ILi1EEEEEEEENS5_IJNSA_ILi128EEESF_NSA_ILi64EEEEEENS_6half_tENS5_IJSC_llEEESI_NS5_IJlSC_lEEENS4_8TiledMMAINS4_8MMA_AtomIJNS4_26SM100_MMA_F16BF16_2x1SM_SSISI_SI_fLi128ELi128ELNS4_4UMMA5MajorE1ELSP_0ELNSO_7ScaleInE0ELSQ_0EEEEEENS4_6LayoutINS5_IJSC_SC_SC_EEENS5_IJNSA_ILi0EEESV_SV_EEEEENS5_IJNS4_10UnderscoreESY_SY_EEEEENS4_28SM100_TMA_2SM_LOAD_MULTICASTENS4_14ComposedLayoutINS4_7SwizzleILi3ELi4ELi3EEENS4_18smem_ptr_flag_bitsILi16EEENST_INS5_IJSG_NSA_ILi8EEEEEENS5_IJSC_SG_EEEEEEEvNS4_8identityES11_NS12_IS14_S16_NST_INS5_IJS17_SG_EEENS5_IJSG_SC_EEEEEEEvS1C_EENS_8epilogue10collective18CollectiveEpilogueINS1I_23Sm100TmaWarpSpecializedILi4ELi2ELi16ELb1ELb0EEEJNS5_IJSG_SF_SG_EEENS5_IJNST_ISG_SC_EENST_INS5_IJNSA_ILi16EEENSA_ILi2EEEEEES19_EEEEESI_SK_SI_SK_NS1I_6fusion15FusionCallbacksIS1M_NS1U_17LinearCombinationISI_fSI_fLNS_15FloatRoundStyleE2EEES1N_S1T_JEEENS4_5SM1004TMEM4LOAD26SM100_TMEM_LOAD_32dp32b16xENS4_13SM90_TMA_LOADENS12_INS13_ILi1ELi4ELi3EEES16_NST_INS5_IJS17_S1P_EEENS5_IJS1P_SC_EEEEEEENS4_39AutoVectorizingCopyWithAssumedAlignmentILi128EEENS4_14SM90_TMA_STOREES29_S2B_S2B_EEEvvEEEEvNT_6ParamsE)
        /*0008*/ 	.word	0x00000045


	//----- nvinfo : EIATTR_FRAME_SIZE
	.align		4
.L_19:
        /*000c*/ 	.byte	0x04, 0x11
        /*000e*/ 	.short	(.L_21 - .L_20)
	.align		4
.L_20:
        /*0010*/ 	.word	index@($__internal_2_$__cuda_sm10x_tcgen05_guardrail_trap_unallocated_columns_being_dealloced)
        /*0014*/ 	.word	0x00000000


	//----- nvinfo : EIATTR_FRAME_SIZE
	.align		4
.L_21:
        /*0018*/ 	.byte	0x04, 0x11
        /*001a*/ 	.short	(.L_23 - .L_22)
	.align		4
.L_22:
        /*001c*/ 	.word	index@($__internal_1_$__cuda_sm10x_tcgen05_guardrail_trap_phase_invalid_during_alloc)
        /*0020*/ 	.word	0x00000000


	//----- nvinfo : EIATTR_FRAME_SIZE
	.align		4
.L_23:
        /*0024*/ 	.byte	0x04, 0x11
        /*0026*/ 	.short	(.L_25 - .L_24)
	.align		4
.L_24:
        /*0028*/ 	.word	index@($__internal_0_$__cuda_sm10x_tcgen05_guardrail_trap_col_being_dealloced_not_returned_by_alloc)
        /*002c*/ 	.word	0x00000000


	//----- nvinfo : EIATTR_FRAME_SIZE
	.align		4
.L_25:
        /*0030*/ 	.byte	0x04, 0x11
        /*0032*/ 	.short	(.L_27 - .L_26)
	.align		4
.L_26:
        /*0034*/ 	.word	index@(_ZN7cutlass13device_kernelINS_4gemm6kernel13GemmUniversalIN4cute5tupleIJiiiiEEENS1_10collective13CollectiveMmaINS1_35MainloopSm100TmaUmmaWarpSpecializedILi13ELi2ELi4ENS5_IJNS4_1CILi4EEESB_NSA_ILi1EEEEEEEENS5_IJNSA_ILi128EEESF_NSA_ILi64EEEEEENS_6half_tENS5_IJSC_llEEESI_NS5_IJlSC_lEEENS4_8TiledMMAINS4_8MMA_AtomIJNS4_26SM100_MMA_F16BF16_2x1SM_SSISI_SI_fLi128ELi128ELNS4_4UMMA5MajorE1ELSP_0ELNSO_7ScaleInE0ELSQ_0EEEEEENS4_6LayoutINS5_IJSC_SC_SC_EEENS5_IJNSA_ILi0EEESV_SV_EEEEENS5_IJNS4_10UnderscoreESY_SY_EEEEENS4_28SM100_TMA_2SM_LOAD_MULTICASTENS4_14ComposedLayoutINS4_7SwizzleILi3ELi4ELi3EEENS4_18smem_ptr_flag_bitsILi16EEENST_INS5_IJSG_NSA_ILi8EEEEEENS5_IJSC_SG_EEEEEEEvNS4_8identityES11_NS12_IS14_S16_NST_INS5_IJS17_SG_EEENS5_IJSG_SC_EEEEEEEvS1C_EENS_8epilogue10collective18CollectiveEpilogueINS1I_23Sm100TmaWarpSpecializedILi4ELi2ELi16ELb1ELb0EEEJNS5_IJSG_SF_SG_EEENS5_IJNST_ISG_SC_EENST_INS5_IJNSA_ILi16EEENSA_ILi2EEEEEES19_EEEEESI_SK_SI_SK_NS1I_6fusion15FusionCallbacksIS1M_NS1U_17LinearCombinationISI_fSI_fLNS_15FloatRoundStyleE2EEES1N_S1T_JEEENS4_5SM1004TMEM4LOAD26SM100_TMEM_LOAD_32dp32b16xENS4_13SM90_TMA_LOADENS12_INS13_ILi1ELi4ELi3EEES16_NST_INS5_IJS17_S1P_EEENS5_IJS1P_SC_EEEEEEENS4_39AutoVectorizingCopyWithAssumedAlignmentILi128EEENS4_14SM90_TMA_STOREES29_S2B_S2B_EEEvvEEEEvNT_6ParamsE)
        /*0038*/ 	.word	0x00000000


	//----- nvinfo : EIATTR_MIN_STACK_SIZE
	.align		4
.L_27:
        /*003c*/ 	.byte	0x04, 0x12
        /*003e*/ 	.short	(.L_29 - .L_28)
	.align		4
.L_28:
        /*0040*/ 	.word	index@(_ZN7cutlass13device_kernelINS_4gemm6kernel13GemmUniversalIN4cute5tupleIJiiiiEEENS1_10collective13CollectiveMmaINS1_35MainloopSm100TmaUmmaWarpSpecializedILi13ELi2ELi4ENS5_IJNS4_1CILi4EEESB_NSA_ILi1EEEEEEEENS5_IJNSA_ILi128EEESF_NSA_ILi64EEEEEENS_6half_tENS5_IJSC_llEEESI_NS5_IJlSC_lEEENS4_8TiledMMAINS4_8MMA_AtomIJNS4_26SM100_MMA_F16BF16_2x1SM_SSISI_SI_fLi128ELi128ELNS4_4UMMA5MajorE1ELSP_0ELNSO_7ScaleInE0ELSQ_0EEEEEENS4_6LayoutINS5_IJSC_SC_SC_EEENS5_IJNSA_ILi0EEESV_SV_EEEEENS5_IJNS4_10UnderscoreESY_SY_EEEEENS4_28SM100_TMA_2SM_LOAD_MULTICASTENS4_14ComposedLayoutINS4_7SwizzleILi3ELi4ELi3EEENS4_18smem_ptr_flag_bitsILi16EEENST_INS5_IJSG_NSA_ILi8EEEEEENS5_IJSC_SG_EEEEEEEvNS4_8identityES11_NS12_IS14_S16_NST_INS5_IJS17_SG_EEENS5_IJSG_SC_EEEEEEEvS1C_EENS_8epilogue10collective18CollectiveEpilogueINS1I_23Sm100TmaWarpSpecializedILi4ELi2ELi16ELb1ELb0EEEJNS5_IJSG_SF_SG_EEENS5_IJNST_ISG_SC_EENST_INS5_IJNSA_ILi16EEENSA_ILi2EEEEEES19_EEEEESI_SK_SI_SK_NS1I_6fusion15FusionCallbacksIS1M_NS1U_17LinearCombinationISI_fSI_fLNS_15FloatRoundStyleE2EEES1N_S1T_JEEENS4_5SM1004TMEM4LOAD26SM100_TMEM_LOAD_32dp32b16xENS4_13SM90_TMA_LOADENS12_INS13_ILi1ELi4ELi3EEES16_NST_INS5_IJS17_S1P_EEENS5_IJS1P_SC_EEEEEEENS4_39AutoVectorizingCopyWithAssumedAlignmentILi128EEENS4_14SM90_TMA_STOREES29_S2B_S2B_EEEvvEEEEvNT_6ParamsE)
        /*0044*/ 	.word	0x00000000
.L_29:


//--------------------- .nv.compat                --------------------------
	.section	.nv.compat,"",@"SHT_CUDA_COMPAT_INFO"
	.align	4
        /*0000*/ 	.byte	0x02, 0x09, 0x01, 0x00, 0x02, 0x02, 0x02, 0x00, 0x02, 0x05, 0x05, 0x00, 0x03, 0x07, 0x01, 0x01
        /*0010*/ 	.byte	0x02, 0x03, 0x01, 0x00, 0x02, 0x06, 0x01, 0x00, 0x04, 0x0b, 0x08, 0x00, 0x09, 0x00, 0x00, 0x00
        /*0020*/ 	.byte	0x00, 0x00, 0x00, 0x00


//--------------------- .nv.info._ZN7cutlass13device_kernelINS_4gemm6kernel13GemmUniversalIN4cute5tupleIJiiiiEEENS1_10collective13CollectiveMmaINS1_35MainloopSm100TmaUmmaWarpSpecializedILi13ELi2ELi4ENS5_IJNS4_1CILi4EEESB_NSA_ILi1EEEEEEEENS5_IJNSA_ILi128EEESF_NSA_ILi64EEEEEENS_6half_tENS5_IJSC_llEEESI_NS5_IJlSC_lEEENS4_8TiledMMAINS4_8MMA_AtomIJNS4_26SM100_MMA_F16BF16_2x1SM_SSISI_SI_fLi128ELi128ELNS4_4UMMA5MajorE1ELSP_0ELNSO_7ScaleInE0ELSQ_0EEEEEENS4_6LayoutINS5_IJSC_SC_SC_EEENS5_IJNSA_ILi0EEESV_SV_EEEEENS5_IJNS4_10UnderscoreESY_SY_EEEEENS4_28SM100_TMA_2SM_LOAD_MULTICASTENS4_14ComposedLayoutINS4_7SwizzleILi3ELi4ELi3EEENS4_18smem_ptr_flag_bitsILi16EEENST_INS5_IJSG_NSA_ILi8EEEEEENS5_IJSC_SG_EEEEEEEvNS4_8identityES11_NS12_IS14_S16_NST_INS5_IJS17_SG_EEENS5_IJSG_SC_EEEEEEEvS1C_EENS_8epilogue10collective18CollectiveEpilogueINS1I_23Sm100TmaWarpSpecializedILi4ELi2ELi16ELb1ELb0EEEJNS5_IJSG_SF_SG_EEENS5_IJNST_ISG_SC_EENST_INS5_IJNSA_ILi16EEENSA_ILi2EEEEEES19_EEEEESI_SK_SI_SK_NS1I_6fusion15FusionCallbacksIS1M_NS1U_17LinearCombinationISI_fSI_fLNS_15FloatRoundStyleE2EEES1N_S1T_JEEENS4_5SM1004TMEM4LOAD26SM100_TMEM_LOAD_32dp32b16xENS4_13SM90_TMA_LOADENS12_INS13_ILi1ELi4ELi3EEES16_NST_INS5_IJS17_S1P_EEENS5_IJS1P_SC_EEEEEEENS4_39AutoVectorizingCopyWithAssumedAlignmentILi128EEENS4_14SM90_TMA_STOREES29_S2B_S2B_EEEvvEEEEvNT_6ParamsE --------------------------
	.section	.nv.info._ZN7cutlass13device_kernelINS_4gemm6kernel13GemmUniversalIN4cute5tupleIJiiiiEEENS1_10collective13CollectiveMmaINS1_35MainloopSm100TmaUmmaWarpSpecializedILi13ELi2ELi4ENS5_IJNS4_1CILi4EEESB_NSA_ILi1EEEEEEEENS5_IJNSA_ILi128EEESF_NSA_ILi64EEEEEENS_6half_tENS5_IJSC_llEEESI_NS5_IJlSC_lEEENS4_8TiledMMAINS4_8MMA_AtomIJNS4_26SM100_MMA_F16BF16_2x1SM_SSISI_SI_fLi128ELi128ELNS4_4UMMA5MajorE1ELSP_0ELNSO_7ScaleInE0ELSQ_0EEEEEENS4_6LayoutINS5_IJSC_SC_SC_EEENS5_IJNSA_ILi0EEESV_SV_EEEEENS5_IJNS4_10UnderscoreESY_SY_EEEEENS4_28SM100_TMA_2SM_LOAD_MULTICASTENS4_14ComposedLayoutINS4_7SwizzleILi3ELi4ELi3EEENS4_18smem_ptr_flag_bitsILi16EEENST_INS5_IJSG_NSA_ILi8EEEEEENS5_IJSC_SG_EEEEEEEvNS4_8identityES11_NS12_IS14_S16_NST_INS5_IJS17_SG_EEENS5_IJSG_SC_EEEEEEEvS1C_EENS_8epilogue10collective18CollectiveEpilogueINS1I_23Sm100TmaWarpSpecializedILi4ELi2ELi16ELb1ELb0EEEJNS5_IJSG_SF_SG_EEENS5_IJNST_ISG_SC_EENST_INS5_IJNSA_ILi16EEENSA_ILi2EEEEEES19_EEEEESI_SK_SI_SK_NS1I_6fusion15FusionCallbacksIS1M_NS1U_17LinearCombinationISI_fSI_fLNS_15FloatRoundStyleE2EEES1N_S1T_JEEENS4_5SM1004TMEM4LOAD26SM100_TMEM_LOAD_32dp32b16xENS4_13SM90_TMA_LOADENS12_INS13_ILi1ELi4ELi3EEES16_NST_INS5_IJS17_S1P_EEENS5_IJS1P_SC_EEEEEEENS4_39AutoVectorizingCopyWithAssumedAlignmentILi128EEENS4_14SM90_TMA_STOREES29_S2B_S2B_EEEvvEEEEvNT_6ParamsE,"",@"SHT_CUDA_INFO"
	.sectionflags	@""
	.align	4


	//----- nvinfo : EIATTR_CUDA_API_VERSION
	.align		4
        /*0000*/ 	.byte	0x04, 0x37
        /*0002*/ 	.short	(.L_31 - .L_30)
.L_30:
        /*0004*/ 	.word	0x00000082


	//----- nvinfo : EIATTR_KPARAM_INFO
	.align		4
.L_31:
        /*0008*/ 	.byte	0x04, 0x17
        /*000a*/ 	.short	(.L_33 - .L_32)
.L_32:
        /*000c*/ 	.word	0x00000000
        /*0010*/ 	.short	0x0000
        /*0012*/ 	.short	0x0000
        /*0014*/ 	.byte	0x00, 0xf0, 0x01, 0x20


	//----- nvinfo : EIATTR_AT_ENTRY_FRAGMENTS
	.align		4
.L_33:
        /*0018*/ 	.byte	0x04, 0x4f
        /*001a*/ 	.short	(.L_35 - .L_34)


	//   ....[0]....
.L_34:
        /*001c*/ 	.word	0x00000007


	//----- nvinfo : EIATTR_RESERVED_SMEM_USED
	.align		4
.L_35:
        /*0020*/ 	.byte	0x01, 0x41
	.zero		2


	//----- nvinfo : EIATTR_SPARSE_MMA_MASK
	.align		4
        /*0024*/ 	.byte	0x03, 0x50
        /*0026*/ 	.short	0x0000


	//----- nvinfo : EIATTR_TCGEN05_2CTA_USED
	.align		4
        /*0028*/ 	.byte	0x01, 0x52
	.zero		2


	//----- nvinfo : EIATTR_MAXREG_COUNT
	.align		4
        /*002c*/ 	.byte	0x03, 0x1b
        /*002e*/ 	.short	0x00ff


	//----- nvinfo : EIATTR_NUM_BARRIERS
	.align		4
        /*0030*/ 	.byte	0x02, 0x4c
        /*0032*/ 	.byte	0x07
	.zero		1


	//----- nvinfo : EIATTR_EXTERNS
	.align		4
        /*0034*/ 	.byte	0x04, 0x0f
        /*0036*/ 	.short	(.L_37 - .L_36)


	//   ....[0]....
	.align		4
.L_36:
        /*0038*/ 	.word	index@(__assertfail)


	//----- nvinfo : EIATTR_MERCURY_ISA_VERSION
	.align		4
.L_37:
        /*003c*/ 	.byte	0x03, 0x5f
        /*003e*/ 	.short	0x0101


	//----- nvinfo : EIATTR_INT_WARP_WIDE_INSTR_OFFSETS
	.align		4
        /*0040*/ 	.byte	0x04, 0x31
        /*0042*/ 	.short	(.L_39 - .L_38)


	//   ....[0]....
.L_38:
        /*0044*/ 	.word	0x00000eb0


	//   ....[1]....
        /*0048*/ 	.word	0x00000f50


	//   ....[2]....
        /*004c*/ 	.word	0x00004c10


	//   ....[3]....
        /*0050*/ 	.word	0x00004c40


	//   ....[4]....
        /*0054*/ 	.word	0x00004c60


	//   ....[5]....
        /*0058*/ 	.word	0x000057a0


	//   ....[6]....
        /*005c*/ 	.word	0x00005840


	//   ....[7]....
        /*0060*/ 	.word	0x00005900


	//   ....[8]....
        /*0064*/ 	.word	0x00005970


	//   ....[9]....
        /*0068*/ 	.word	0x00005a30


	//   ....[10]....
        /*006c*/ 	.word	0x00005ad0


	//   ....[11]....
        /*0070*/ 	.word	0x00005b40


	//   ....[12]....
        /*0074*/ 	.word	0x00005c00


	//   ....[13]....
        /*0078*/ 	.word	0x00005ca0


	//   ....[14]....
        /*007c*/ 	.word	0x00005d40


	//   ....[15]....
        /*0080*/ 	.word	0x00005e30


	//   ....[16]....
        /*0084*/ 	.word	0x00005f00


	//----- nvinfo : EIATTR_COOP_GROUP_MASK_REGIDS
	.align		4
.L_39:
        /*0088*/ 	.byte	0x04, 0x29
        /*008a*/ 	.short	(.L_41 - .L_40)


	//   ....[0]....
.L_40:
        /*008c*/ 	.word	0xffffffff


	//   ....[1]....
        /*0090*/ 	.word	0xffffffff


	//   ....[2]....
        /*0094*/ 	.word	0xffffffff


	//   ....[3]....
        /*0098*/ 	.word	0xffffffff


	//   ....[4]....
        /*009c*/ 	.word	0xffffffff


	//   ....[5]....
        /*00a0*/ 	.word	0xffffffff


	//   ....[6]....
        /*00a4*/ 	.word	0xffffffff


	//   ....[7]....
        /*00a8*/ 	.word	0xffffffff


	//   ....[8]....
        /*00ac*/ 	.word	0xffffffff


	//   ....[9]....
        /*00b0*/ 	.word	0xffffffff


	//   ....[10]....
        /*00b4*/ 	.word	0xffffffff


	//   ....[11]....
        /*00b8*/ 	.word	0xffffffff


	//   ....[12]....
        /*00bc*/ 	.word	0xffffffff


	//   ....[13]....
        /*00c0*/ 	.word	0xffffffff


	//----- nvinfo : EIATTR_COOP_GROUP_INSTR_OFFSETS
	.align		4
.L_41:
        /*00c4*/ 	.byte	0x04, 0x28
        /*00c6*/ 	.short	(.L_43 - .L_42)


	//   ....[0]....
.L_42:
        /*00c8*/ 	.word	0x000000b0


	//   ....[1]....
        /*00cc*/ 	.word	0x00000510


	//   ....[2]....
        /*00d0*/ 	.word	0x00000820


	//   ....[3]....
        /*00d4*/ 	.word	0x000009b0


	//   ....[4]....
        /*00d8*/ 	.word	0x00000aa0


	//   ....[5]....
        /*00dc*/ 	.word	0x00000c00


	//   ....[6]....
        /*00e0*/ 	.word	0x00000d90


	//   ....[7]....
        /*00e4*/ 	.word	0x00000fd0


	//   ....[8]....
        /*00e8*/ 	.word	0x00002640


	//   ....[9]....
        /*00ec*/ 	.word	0x00003a00


	//   ....[10]....
        /*00f0*/ 	.word	0x00003ed0


	//   ....[11]....
        /*00f4*/ 	.word	0x00003f00


	//   ....[12]....
        /*00f8*/ 	.word	0x00004b10


	//   ....[13]....
        /*00fc*/ 	.word	0x00004d20


	//----- nvinfo : EIATTR_VRC_CTA_INIT_COUNT
	.align		4
.L_43:
        /*0100*/ 	.byte	0x02, 0x4a
        /*0102*/ 	.byte	0x80
	.zero		1


	//----- nvinfo : EIATTR_SYSCALL_OFFSETS
	.align		4
        /*0104*/ 	.byte	0x04, 0x46
        /*0106*/ 	.short	(.L_45 - .L_44)


	//   ....[0]....
.L_44:
        /*0108*/ 	.word	0x00006a80


	//   ....[1]....
        /*010c*/ 	.word	0x00006b70


	//   ....[2]....
        /*0110*/ 	.word	0x000072a0


	//   ....[3]....
        /*0114*/ 	.word	0x00007bd0


	//   ....[4]....
        /*0118*/ 	.word	0x000084a0


	//   ....[5]....
        /*011c*/ 	.word	0x00008d70


	//----- nvinfo : EIATTR_MBARRIER_INSTR_OFFSETS
	.align		4
.L_45:
        /*0120*/ 	.byte	0x04, 0x39
        /*0122*/ 	.short	(.L_47 - .L_46)


	//   ....[0]....
.L_46:
        /*0124*/ 	.word	0x00000660
        /*0128*/ 	.word	0x000000ff
        /*012c*/ 	.word	0x00000000
        /*0130*/ 	.short	0x0100
        /*0132*/ 	.byte	0x04
	.zero		1


	//   ....[1]....
        /*0134*/ 	.word	0x00000670
        /*0138*/ 	.word	0x000000ff
        /*013c*/ 	.word	0x00000068
        /*0140*/ 	.short	0x0100
        /*0142*/ 	.byte	0x04
	.zero		1


	//   ....[2]....
        /*0144*/ 	.word	0x00000680
        /*0148*/ 	.word	0x000000ff
        /*014c*/ 	.word	0x00000008
        /*0150*/ 	.short	0x0100
        /*0152*/ 	.byte	0x04
	.zero		1


	//   ....[3]....
        /*0154*/ 	.word	0x00000690
        /*0158*/ 	.word	0x000000ff
        /*015c*/ 	.word	0x00000070
        /*0160*/ 	.short	0x0100
        /*0162*/ 	.byte	0x04
	.zero		1


	//   ....[4]....
        /*0164*/ 	.word	0x000006a0
        /*0168*/ 	.word	0x000000ff
        /*016c*/ 	.word	0x00000010
        /*0170*/ 	.short	0x0100
        /*0172*/ 	.byte	0x04
	.zero		1


	//   ....[5]....
        /*0174*/ 	.word	0x000006b0
        /*0178*/ 	.word	0x000000ff
        /*017c*/ 	.word	0x00000078
        /*0180*/ 	.short	0x0100
        /*0182*/ 	.byte	0x04
	.zero		1


	//   ....[6]....
        /*0184*/ 	.word	0x000006c0
        /*0188*/ 	.word	0x000000ff
        /*018c*/ 	.word	0x00000018
        /*0190*/ 	.short	0x0100
        /*0192*/ 	.byte	0x04
	.zero		1


	//   ....[7]....
        /*0194*/ 	.word	0x000006d0
        /*0198*/ 	.word	0x000000ff
        /*019c*/ 	.word	0x00000080
        /*01a0*/ 	.short	0x0100
        /*01a2*/ 	.byte	0x04
	.zero		1


	//   ....[8]....
        /*01a4*/ 	.word	0x000006e0
        /*01a8*/ 	.word	0x000000ff
        /*01ac*/ 	.word	0x00000020
        /*01b0*/ 	.short	0x0100
        /*01b2*/ 	.byte	0x04
	.zero		1


	//   ....[9]....
        /*01b4*/ 	.word	0x000006f0
        /*01b8*/ 	.word	0x000000ff
        /*01bc*/ 	.word	0x00000088
        /*01c0*/ 	.short	0x0100
        /*01c2*/ 	.byte	0x04
	.zero		1


	//   ....[10]....
        /*01c4*/ 	.word	0x00000700
        /*01c8*/ 	.word	0x000000ff
        /*01cc*/ 	.word	0x00000028
        /*01d0*/ 	.short	0x0100
        /*01d2*/ 	.byte	0x04
	.zero		1


	//   ....[11]....
        /*01d4*/ 	.word	0x00000710
        /*01d8*/ 	.word	0x000000ff
        /*01dc*/ 	.word	0x00000090
        /*01e0*/ 	.short	0x0100
        /*01e2*/ 	.byte	0x04
	.zero		1


	//   ....[12]....
        /*01e4*/ 	.word	0x00000720
        /*01e8*/ 	.word	0x000000ff
        /*01ec*/ 	.word	0x00000030
        /*01f0*/ 	.short	0x0100
        /*01f2*/ 	.byte	0x04
	.zero		1


	//   ....[13]....
        /*01f4*/ 	.word	0x00000730
        /*01f8*/ 	.word	0x000000ff
        /*01fc*/ 	.word	0x00000098
        /*0200*/ 	.short	0x0100
        /*0202*/ 	.byte	0x04
	.zero		1


	//   ....[14]....
        /*0204*/ 	.word	0x00000740
        /*0208*/ 	.word	0x000000ff
        /*020c*/ 	.word	0x00000038
        /*0210*/ 	.short	0x0100
        /*0212*/ 	.byte	0x04
	.zero		1


	//   ....[15]....
        /*0214*/ 	.word	0x00000750
        /*0218*/ 	.word	0x000000ff
        /*021c*/ 	.word	0x000000a0
        /*0220*/ 	.short	0x0100
        /*0222*/ 	.byte	0x04
	.zero		1


	//   ....[16]....
        /*0224*/ 	.word	0x00000760
        /*0228*/ 	.word	0x000000ff
        /*022c*/ 	.word	0x00000040
        /*0230*/ 	.short	0x0100
        /*0232*/ 	.byte	0x04
	.zero		1


	//   ....[17]....
        /*0234*/ 	.word	0x00000770
        /*0238*/ 	.word	0x000000ff
        /*023c*/ 	.word	0x000000a8
        /*0240*/ 	.short	0x0100
        /*0242*/ 	.byte	0x04
	.zero		1


	//   ....[18]....
        /*0244*/ 	.word	0x00000780
        /*0248*/ 	.word	0x000000ff
        /*024c*/ 	.word	0x00000048
        /*0250*/ 	.short	0x0100
        /*0252*/ 	.byte	0x04
	.zero		1


	//   ....[19]....
        /*0254*/ 	.word	0x00000790
        /*0258*/ 	.word	0x000000ff
        /*025c*/ 	.word	0x000000b0
        /*0260*/ 	.short	0x0100
        /*0262*/ 	.byte	0x04
	.zero		1


	//   ....[20]....
        /*0264*/ 	.word	0x000007a0
        /*0268*/ 	.word	0x000000ff
        /*026c*/ 	.word	0x00000050
        /*0270*/ 	.short	0x0100
        /*0272*/ 	.byte	0x04
	.zero		1


	//   ....[21]....
        /*0274*/ 	.word	0x000007b0
        /*0278*/ 	.word	0x000000ff
        /*027c*/ 	.word	0x000000b8
        /*0280*/ 	.short	0x0100
        /*0282*/ 	.byte	0x04
	.zero		1


	//   ....[22]....
        /*0284*/ 	.word	0x000007c0
        /*0288*/ 	.word	0x000000ff
        /*028c*/ 	.word	0x00000058
        /*0290*/ 	.short	0x0100
        /*0292*/ 	.byte	0x04
	.zero		1


	//   ....[23]....
        /*0294*/ 	.word	0x000007d0
        /*0298*/ 	.word	0x000000ff
        /*029c*/ 	.word	0x000000c0
        /*02a0*/ 	.short	0x0100
        /*02a2*/ 	.byte	0x04
	.zero		1


	//   ....[24]....
        /*02a4*/ 	.word	0x000007e0
        /*02a8*/ 	.word	0x000000ff
        /*02ac*/ 	.word	0x00000060
        /*02b0*/ 	.short	0x0100
        /*02b2*/ 	.byte	0x04
	.zero		1


	//   ....[25]....
        /*02b4*/ 	.word	0x000007f0
        /*02b8*/ 	.word	0x000000ff
        /*02bc*/ 	.word	0x000000c8
        /*02c0*/ 	.short	0x0100
        /*02c2*/ 	.byte	0x04
	.zero		1


	//   ....[26]....
        /*02c4*/ 	.word	0x00000920
        /*02c8*/ 	.word	0x000000ff
        /*02cc*/ 	.word	0x000000d0
        /*02d0*/ 	.short	0x0100
        /*02d2*/ 	.byte	0x04
	.zero		1


	//   ....[27]....
        /*02d4*/ 	.word	0x00000930
        /*02d8*/ 	.word	0x000000ff
        /*02dc*/ 	.word	0x000000f0
        /*02e0*/ 	.short	0x0100
        /*02e2*/ 	.byte	0x04
	.zero		1


	//   ....[28]....
        /*02e4*/ 	.word	0x00000940
        /*02e8*/ 	.word	0x000000ff
        /*02ec*/ 	.word	0x000000d8
        /*02f0*/ 	.short	0x0100
        /*02f2*/ 	.byte	0x04
	.zero		1


	//   ....[29]....
        /*02f4*/ 	.word	0x00000950
        /*02f8*/ 	.word	0x000000ff
        /*02fc*/ 	.word	0x000000f8
        /*0300*/ 	.short	0x0100
        /*0302*/ 	.byte	0x04
	.zero		1


	//   ....[30]....
        /*0304*/ 	.word	0x00000960
        /*0308*/ 	.word	0x000000ff
        /*030c*/ 	.word	0x000000e0
        /*0310*/ 	.short	0x0100
        /*0312*/ 	.byte	0x04
	.zero		1


	//   ....[31]....
        /*0314*/ 	.word	0x00000970
        /*0318*/ 	.word	0x000000ff
        /*031c*/ 	.word	0x00000100
        /*0320*/ 	.short	0x0100
        /*0322*/ 	.byte	0x04
	.zero		1


	//   ....[32]....
        /*0324*/ 	.word	0x00000980
        /*0328*/ 	.word	0x000000ff
        /*032c*/ 	.word	0x000000e8
        /*0330*/ 	.short	0x0100
        /*0332*/ 	.byte	0x04
	.zero		1


	//   ....[33]....
        /*0334*/ 	.word	0x00000990
        /*0338*/ 	.word	0x000000ff
        /*033c*/ 	.word	0x00000108
        /*0340*/ 	.short	0x0100
        /*0342*/ 	.byte	0x04
	.zero		1


	//   ....[34]....
        /*0344*/ 	.word	0x00000a70
        /*0348*/ 	.word	0x000000ff
        /*034c*/ 	.word	0x00000110
        /*0350*/ 	.short	0x0100
        /*0352*/ 	.byte	0x06
	.zero		1


	//   ....[35]....
        /*0354*/ 	.word	0x00000a80
        /*0358*/ 	.word	0x000000ff
        /*035c*/ 	.word	0x00000118
        /*0360*/ 	.short	0x0100
        /*0362*/ 	.byte	0x06
	.zero		1


	//   ....[36]....
        /*0364*/ 	.word	0x00000bb0
        /*0368*/ 	.word	0x000000ff
        /*036c*/ 	.word	0x00000120
        /*0370*/ 	.short	0x0100
        /*0372*/ 	.byte	0x06
	.zero		1


	//   ....[37]....
        /*0374*/ 	.word	0x00000bc0
        /*0378*/ 	.word	0x000000ff
        /*037c*/ 	.word	0x00000130
        /*0380*/ 	.short	0x0100
        /*0382*/ 	.byte	0x06
	.zero		1


	//   ....[38]....
        /*0384*/ 	.word	0x00000bd0
        /*0388*/ 	.word	0x000000ff
        /*038c*/ 	.word	0x00000128
        /*0390*/ 	.short	0x0100
        /*0392*/ 	.byte	0x06
	.zero		1


	//   ....[39]....
        /*0394*/ 	.word	0x00000be0
        /*0398*/ 	.word	0x000000ff
        /*039c*/ 	.word	0x00000138
        /*03a0*/ 	.short	0x0100
        /*03a2*/ 	.byte	0x06
	.zero		1


	//   ....[40]....
        /*03a4*/ 	.word	0x00000d00
        /*03a8*/ 	.word	0x000000ff
        /*03ac*/ 	.word	0x00000140
        /*03b0*/ 	.short	0x0100
        /*03b2*/ 	.byte	0x04
	.zero		1


	//   ....[41]....
        /*03b4*/ 	.word	0x00000d10
        /*03b8*/ 	.word	0x000000ff
        /*03bc*/ 	.word	0x00000160
        /*03c0*/ 	.short	0x0100
        /*03c2*/ 	.byte	0x04
	.zero		1


	//   ....[42]....
        /*03c4*/ 	.word	0x00000d20
        /*03c8*/ 	.word	0x000000ff
        /*03cc*/ 	.word	0x00000148
        /*03d0*/ 	.short	0x0100
        /*03d2*/ 	.byte	0x04
	.zero		1


	//   ....[43]....
        /*03d4*/ 	.word	0x00000d30
        /*03d8*/ 	.word	0x000000ff
        /*03dc*/ 	.word	0x00000168
        /*03e0*/ 	.short	0x0100
        /*03e2*/ 	.byte	0x04
	.zero		1


	//   ....[44]....
        /*03e4*/ 	.word	0x00000d40
        /*03e8*/ 	.word	0x000000ff
        /*03ec*/ 	.word	0x00000150
        /*03f0*/ 	.short	0x0100
        /*03f2*/ 	.byte	0x04
	.zero		1


	//   ....[45]....
        /*03f4*/ 	.word	0x00000d50
        /*03f8*/ 	.word	0x000000ff
        /*03fc*/ 	.word	0x00000170
        /*0400*/ 	.short	0x0100
        /*0402*/ 	.byte	0x04
	.zero		1


	//   ....[46]....
        /*0404*/ 	.word	0x00000d60
        /*0408*/ 	.word	0x000000ff
        /*040c*/ 	.word	0x00000158
        /*0410*/ 	.short	0x0100
        /*0412*/ 	.byte	0x04
	.zero		1


	//   ....[47]....
        /*0414*/ 	.word	0x00000d70
        /*0418*/ 	.word	0x000000ff
        /*041c*/ 	.word	0x00000178
        /*0420*/ 	.short	0x0100
        /*0422*/ 	.byte	0x04
	.zero		1


	//   ....[48]....
        /*0424*/ 	.word	0x00000e60
        /*0428*/ 	.word	0x000000ff
        /*042c*/ 	.word	0x00000180
        /*0430*/ 	.short	0x0100
        /*0432*/ 	.byte	0x04
	.zero		1


	//   ....[49]....
        /*0434*/ 	.word	0x00000e70
        /*0438*/ 	.word	0x000000ff
        /*043c*/ 	.word	0x00000190
        /*0440*/ 	.short	0x0100
        /*0442*/ 	.byte	0x04
	.zero		1


	//   ....[50]....
        /*0444*/ 	.word	0x00000e80
        /*0448*/ 	.word	0x000000ff
        /*044c*/ 	.word	0x00000188
        /*0450*/ 	.short	0x0100
        /*0452*/ 	.byte	0x04
	.zero		1


	//   ....[51]....
        /*0454*/ 	.word	0x00000e90
        /*0458*/ 	.word	0x000000ff
        /*045c*/ 	.word	0x00000198
        /*0460*/ 	.short	0x0100
        /*0462*/ 	.byte	0x04
	.zero		1


	//   ....[52]....
        /*0464*/ 	.word	0x00000f90
        /*0468*/ 	.word	0x000000ff
        /*046c*/ 	.word	0x000001a0
        /*0470*/ 	.short	0x0100
        /*0472*/ 	.byte	0x06
	.zero		1


	//   ....[53]....
        /*0474*/ 	.word	0x00001de0
        /*0478*/ 	.word	0x00000000
        /*047c*/ 	.word	0x00000190
        /*0480*/ 	.short	0x010a
        /*0482*/ 	.byte	0xff
	.zero		1


	//   ....[54]....
        /*0484*/ 	.word	0x00001e10
        /*0488*/ 	.word	0x00000000
        /*048c*/ 	.word	0x00000180
        /*0490*/ 	.short	0x0101
        /*0492*/ 	.byte	0xff
	.zero		1


	//   ....[55]....
        /*0494*/ 	.word	0x00001ed0
        /*0498*/ 	.word	0x000000ff
        /*049c*/ 	.word	0x00000068
        /*04a0*/ 	.short	0x010a
        /*04a2*/ 	.byte	0x04
	.zero		1


	//   ....[56]....
        /*04a4*/ 	.word	0x00001fa0
        /*04a8*/ 	.word	0x000000ff
        /*04ac*/ 	.word	0x00000068
        /*04b0*/ 	.short	0x010a
        /*04b2*/ 	.byte	0x21
	.zero		1


	//   ....[57]....
        /*04b4*/ 	.word	0x00002150
        /*04b8*/ 	.word	0x000000ff
        /*04bc*/ 	.word	0x00000068
        /*04c0*/ 	.short	0x010a
        /*04c2*/ 	.byte	0x05
	.zero		1


	//   ....[58]....
        /*04c4*/ 	.word	0x000022a0
        /*04c8*/ 	.word	0x000000ff
        /*04cc*/ 	.word	0x00000118
        /*04d0*/ 	.short	0x0101
        /*04d2*/ 	.byte	0x06
	.zero		1


	//   ....[59]....
        /*04d4*/ 	.word	0x000022c0
        /*04d8*/ 	.word	0x000000ff
        /*04dc*/ 	.word	0x00000068
        /*04e0*/ 	.short	0x010a
        /*04e2*/ 	.byte	0x04
	.zero		1


	//   ....[60]....
        /*04e4*/ 	.word	0x00002340
        /*04e8*/ 	.word	0x000000ff
        /*04ec*/ 	.word	0x00000068
        /*04f0*/ 	.short	0x010a
        /*04f2*/ 	.byte	0x11
	.zero		1


	//   ....[61]....
        /*04f4*/ 	.word	0x000024d0
        /*04f8*/ 	.word	0x000000ff
        /*04fc*/ 	.word	0x00000068
        /*0500*/ 	.short	0x010a
        /*0502*/ 	.byte	0x05
	.zero		1


	//   ....[62]....
        /*0504*/ 	.word	0x00002670
        /*0508*/ 	.word	0x00000003
        /*050c*/ 	.word	0x00000120
        /*0510*/ 	.short	0x010a
        /*0512*/ 	.byte	0xff
	.zero		1


	//   ....[63]....
        /*0514*/ 	.word	0x000027c0
        /*0518*/ 	.word	0x00000000
        /*051c*/ 	.word	0x00000000
        /*0520*/ 	.short	0x0101
        /*0522*/ 	.byte	0xff
	.zero		1


	//   ....[64]....
        /*0524*/ 	.word	0x00002d70
        /*0528*/ 	.word	0x000000ff
        /*052c*/ 	.word	0x00000000
        /*0530*/ 	.short	0x010a
        /*0532*/ 	.byte	0x04
	.zero		1


	//   ....[65]....
        /*0534*/ 	.word	0x00002e00
        /*0538*/ 	.word	0x000000ff
        /*053c*/ 	.word	0x00000000
        /*0540*/ 	.short	0x010a
        /*0542*/ 	.byte	0x05
	.zero		1


	//   ....[66]....
        /*0544*/ 	.word	0x00002e90
        /*0548*/ 	.word	0x000000ff
        /*054c*/ 	.word	0x00000000
        /*0550*/ 	.short	0x010a
        /*0552*/ 	.byte	0x05
	.zero		1


	//   ....[67]....
        /*0554*/ 	.word	0x00002f20
        /*0558*/ 	.word	0x000000ff
        /*055c*/ 	.word	0x00000000
        /*0560*/ 	.short	0x010a
        /*0562*/ 	.byte	0x05
	.zero		1


	//   ....[68]....
        /*0564*/ 	.word	0x00002fb0
        /*0568*/ 	.word	0x000000ff
        /*056c*/ 	.word	0x00000000
        /*0570*/ 	.short	0x010a
        /*0572*/ 	.byte	0x05
	.zero		1


	//   ....[69]....
        /*0574*/ 	.word	0x00003040
        /*0578*/ 	.word	0x000000ff
        /*057c*/ 	.word	0x00000000
        /*0580*/ 	.short	0x010a
        /*0582*/ 	.byte	0x05
	.zero		1


	//   ....[70]....
        /*0584*/ 	.word	0x000030d0
        /*0588*/ 	.word	0x000000ff
        /*058c*/ 	.word	0x00000000
        /*0590*/ 	.short	0x010a
        /*0592*/ 	.byte	0x05
	.zero		1


	//   ....[71]....
        /*0594*/ 	.word	0x00003160
        /*0598*/ 	.word	0x000000ff
        /*059c*/ 	.word	0x00000000
        /*05a0*/ 	.short	0x010a
        /*05a2*/ 	.byte	0x05
	.zero		1


	//   ....[72]....
        /*05a4*/ 	.word	0x000031f0
        /*05a8*/ 	.word	0x000000ff
        /*05ac*/ 	.word	0x00000000
        /*05b0*/ 	.short	0x010a
        /*05b2*/ 	.byte	0x05
	.zero		1


	//   ....[73]....
        /*05b4*/ 	.word	0x00003280
        /*05b8*/ 	.word	0x000000ff
        /*05bc*/ 	.word	0x00000000
        /*05c0*/ 	.short	0x010a
        /*05c2*/ 	.byte	0x05
	.zero		1


	//   ....[74]....
        /*05c4*/ 	.word	0x00003310
        /*05c8*/ 	.word	0x000000ff
        /*05cc*/ 	.word	0x00000000
        /*05d0*/ 	.short	0x010a
        /*05d2*/ 	.byte	0x05
	.zero		1


	//   ....[75]....
        /*05d4*/ 	.word	0x000033a0
        /*05d8*/ 	.word	0x000000ff
        /*05dc*/ 	.word	0x00000000
        /*05e0*/ 	.short	0x010a
        /*05e2*/ 	.byte	0x05
	.zero		1


	//   ....[76]....
        /*05e4*/ 	.word	0x00003440
        /*05e8*/ 	.word	0x00000000
        /*05ec*/ 	.word	0x00000000
        /*05f0*/ 	.short	0x010a
        /*05f2*/ 	.byte	0xff
	.zero		1


	//   ....[77]....
        /*05f4*/ 	.word	0x00003560
        /*05f8*/ 	.word	0x00000002
        /*05fc*/ 	.word	0x00000180
        /*0600*/ 	.short	0x010a
        /*0602*/ 	.byte	0xff
	.zero		1


	//   ....[78]....
        /*0604*/ 	.word	0x000035d0
        /*0608*/ 	.word	0x00000002
        /*060c*/ 	.word	0x00000000
        /*0610*/ 	.short	0x0101
        /*0612*/ 	.byte	0xff
	.zero		1


	//   ....[79]....
        /*0614*/ 	.word	0x000035f0
        /*0618*/ 	.word	0x000000ff
        /*061c*/ 	.word	0x00000130
        /*0620*/ 	.short	0x010a
        /*0622*/ 	.byte	0x04
	.zero		1


	//   ....[80]....
        /*0624*/ 	.word	0x00003710
        /*0628*/ 	.word	0x00000002
        /*062c*/ 	.word	0x00000120
        /*0630*/ 	.short	0x010a
        /*0632*/ 	.byte	0xff
	.zero		1


	//   ....[81]....
        /*0634*/ 	.word	0x00003810
        /*0638*/ 	.word	0x00000002
        /*063c*/ 	.word	0x00000000
        /*0640*/ 	.short	0x0101
        /*0642*/ 	.byte	0xff
	.zero		1


	//   ....[82]....
        /*0644*/ 	.word	0x000038a0
        /*0648*/ 	.word	0x000000ff
        /*064c*/ 	.word	0x00000130
        /*0650*/ 	.short	0x0106
        /*0652*/ 	.byte	0x04
	.zero		1


	//   ....[83]....
        /*0654*/ 	.word	0x000038c0
        /*0658*/ 	.word	0x000000ff
        /*065c*/ 	.word	0x00000130
        /*0660*/ 	.short	0x010a
        /*0662*/ 	.byte	0x04
	.zero		1


	//   ....[84]....
        /*0664*/ 	.word	0x00003950
        /*0668*/ 	.word	0x000000ff
        /*066c*/ 	.word	0x00000130
        /*0670*/ 	.short	0x0106
        /*0672*/ 	.byte	0x07
	.zero		1


	//   ....[85]....
        /*0674*/ 	.word	0x00003990
        /*0678*/ 	.word	0x00000000
        /*067c*/ 	.word	0x00000130
        /*0680*/ 	.short	0x010a
        /*0682*/ 	.byte	0xff
	.zero		1


	//   ....[86]....
        /*0684*/ 	.word	0x00003bd0
        /*0688*/ 	.word	0x000000ff
        /*068c*/ 	.word	0x00000008
        /*0690*/ 	.short	0x010a
        /*0692*/ 	.byte	0x05
	.zero		1


	//   ....[87]....
        /*0694*/ 	.word	0x00003bf0
        /*0698*/ 	.word	0x000000ff
        /*069c*/ 	.word	0x00000008
        /*06a0*/ 	.short	0x010a
        /*06a2*/ 	.byte	0x05
	.zero		1


	//   ....[88]....
        /*06a4*/ 	.word	0x00003d80
        /*06a8*/ 	.word	0x000000ff
        /*06ac*/ 	.word	0x00000008
        /*06b0*/ 	.short	0x010a
        /*06b2*/ 	.byte	0x05
	.zero		1


	//   ....[89]....
        /*06b4*/ 	.word	0x00003da0
        /*06b8*/ 	.word	0x000000ff
        /*06bc*/ 	.word	0x00000008
        /*06c0*/ 	.short	0x010a
        /*06c2*/ 	.byte	0x05
	.zero		1


	//   ....[90]....
        /*06c4*/ 	.word	0x00003e60
        /*06c8*/ 	.word	0x000000ff
        /*06cc*/ 	.word	0x00000000
        /*06d0*/ 	.short	0x0101
        /*06d2*/ 	.byte	0x04
	.zero		1


	//   ....[91]....
        /*06d4*/ 	.word	0x00004190
        /*06d8*/ 	.word	0x00000000
        /*06dc*/ 	.word	0x00000120
        /*06e0*/ 	.short	0x010a
        /*06e2*/ 	.byte	0xff
	.zero		1


	//   ....[92]....
        /*06e4*/ 	.word	0x00004250
        /*06e8*/ 	.word	0x00000000
        /*06ec*/ 	.word	0x00000000
        /*06f0*/ 	.short	0x0101
        /*06f2*/ 	.byte	0xff
	.zero		1


	//   ....[93]....
        /*06f4*/ 	.word	0x00004310
        /*06f8*/ 	.word	0x000000ff
        /*06fc*/ 	.word	0x00000000
        /*0700*/ 	.short	0x010a
        /*0702*/ 	.byte	0x04
	.zero		1


	//   ....[94]....
        /*0704*/ 	.word	0x00004320
        /*0708*/ 	.word	0x000000ff
        /*070c*/ 	.word	0x00000160
        /*0710*/ 	.short	0x010a
        /*0712*/ 	.byte	0x1f
	.zero		1


	//   ....[95]....
        /*0714*/ 	.word	0x000043d0
        /*0718*/ 	.word	0x000000ff
        /*071c*/ 	.word	0x00000000
        /*0720*/ 	.short	0x010a
        /*0722*/ 	.byte	0x05
	.zero		1


	//   ....[96]....
        /*0724*/ 	.word	0x00004500
        /*0728*/ 	.word	0x000000ff
        /*072c*/ 	.word	0x00000000
        /*0730*/ 	.short	0x010a
        /*0732*/ 	.byte	0x04
	.zero		1


	//   ....[97]....
        /*0734*/ 	.word	0x00004800
        /*0738*/ 	.word	0x000000ff
        /*073c*/ 	.word	0x00000000
        /*0740*/ 	.short	0x010a
        /*0742*/ 	.byte	0x04
	.zero		1


	//   ....[98]....
        /*0744*/ 	.word	0x00004890
        /*0748*/ 	.word	0x000000ff
        /*074c*/ 	.word	0x00000000
        /*0750*/ 	.short	0x010a
        /*0752*/ 	.byte	0x05
	.zero		1


	//   ....[99]....
        /*0754*/ 	.word	0x00004920
        /*0758*/ 	.word	0x000000ff
        /*075c*/ 	.word	0x00000000
        /*0760*/ 	.short	0x010a
        /*0762*/ 	.byte	0x05
	.zero		1


	//   ....[100]....
        /*0764*/ 	.word	0x000049c0
        /*0768*/ 	.word	0x00000000
        /*076c*/ 	.word	0x00000000
        /*0770*/ 	.short	0x010a
        /*0772*/ 	.byte	0xff
	.zero		1


	//   ....[101]....
        /*0774*/ 	.word	0x00004a00
        /*0778*/ 	.word	0x00000000
        /*077c*/ 	.word	0x00000000
        /*0780*/ 	.short	0x010a
        /*0782*/ 	.byte	0xff
	.zero		1


	//   ....[102]....
        /*0784*/ 	.word	0x00004a70
        /*0788*/ 	.word	0x000000ff
        /*078c*/ 	.word	0x00000000
        /*0790*/ 	.short	0x0101
        /*0792*/ 	.byte	0x04
	.zero		1


	//   ....[103]....
        /*0794*/ 	.word	0x00004ab0
        /*0798*/ 	.word	0x000000ff
        /*079c*/ 	.word	0x000001a0
        /*07a0*/ 	.short	0x010a
        /*07a2*/ 	.byte	0x1a
	.zero		1


	//   ....[104]....
        /*07a4*/ 	.word	0x00004b00
        /*07a8*/ 	.word	0x000000ff
        /*07ac*/ 	.word	0x00000000
        /*07b0*/ 	.short	0x0101
        /*07b2*/ 	.byte	0x04
	.zero		1


	//   ....[105]....
        /*07b4*/ 	.word	0x00004fa0
        /*07b8*/ 	.word	0x0000000c
        /*07bc*/ 	.word	0x00000120
        /*07c0*/ 	.short	0x010a
        /*07c2*/ 	.byte	0xff
	.zero		1


	//   ....[106]....
        /*07c4*/ 	.word	0x00005110
        /*07c8*/ 	.word	0x00000000
        /*07cc*/ 	.word	0x00000000
        /*07d0*/ 	.short	0x0101
        /*07d2*/ 	.byte	0xff
	.zero		1


	//   ....[107]....
        /*07d4*/ 	.word	0x000055a0
        /*07d8*/ 	.word	0x000000ff
        /*07dc*/ 	.word	0x00000118
        /*07e0*/ 	.short	0x010a
        /*07e2*/ 	.byte	0x15
	.zero		1


	//   ....[108]....
        /*07e4*/ 	.word	0x00005720
        /*07e8*/ 	.word	0x000000ff
        /*07ec*/ 	.word	0x000000f0
        /*07f0*/ 	.short	0x010a
        /*07f2*/ 	.byte	0x15
	.zero		1


	//   ....[109]....
        /*07f4*/ 	.word	0x00005920
        /*07f8*/ 	.word	0x000000ff
        /*07fc*/ 	.word	0x000000d0
        /*0800*/ 	.short	0x010b
        /*0802*/ 	.byte	0x15
	.zero		1


	//   ....[110]....
        /*0804*/ 	.word	0x00005930
        /*0808*/ 	.word	0x000000ff
        /*080c*/ 	.word	0x00000000
        /*0810*/ 	.short	0x0101
        /*0812*/ 	.byte	0x06
	.zero		1


	//   ....[111]....
        /*0814*/ 	.word	0x00005940
        /*0818*/ 	.word	0x000000ff
        /*081c*/ 	.word	0x000000f8
        /*0820*/ 	.short	0x010a
        /*0822*/ 	.byte	0x15
	.zero		1


	//   ....[112]....
        /*0824*/ 	.word	0x00005af0
        /*0828*/ 	.word	0x000000ff
        /*082c*/ 	.word	0x000000d8
        /*0830*/ 	.short	0x010b
        /*0832*/ 	.byte	0x15
	.zero		1


	//   ....[113]....
        /*0834*/ 	.word	0x00005b00
        /*0838*/ 	.word	0x000000ff
        /*083c*/ 	.word	0x00000000
        /*0840*/ 	.short	0x0101
        /*0842*/ 	.byte	0x06
	.zero		1


	//   ....[114]....
        /*0844*/ 	.word	0x00005b10
        /*0848*/ 	.word	0x000000ff
        /*084c*/ 	.word	0x00000100
        /*0850*/ 	.short	0x010a
        /*0852*/ 	.byte	0x15
	.zero		1


	//   ....[115]....
        /*0854*/ 	.word	0x00005cc0
        /*0858*/ 	.word	0x000000ff
        /*085c*/ 	.word	0x000000e0
        /*0860*/ 	.short	0x010b
        /*0862*/ 	.byte	0x15
	.zero		1


	//   ....[116]....
        /*0864*/ 	.word	0x00005cd0
        /*0868*/ 	.word	0x000000ff
        /*086c*/ 	.word	0x00000000
        /*0870*/ 	.short	0x0101
        /*0872*/ 	.byte	0x06
	.zero		1


	//   ....[117]....
        /*0874*/ 	.word	0x00005ce0
        /*0878*/ 	.word	0x000000ff
        /*087c*/ 	.word	0x00000108
        /*0880*/ 	.short	0x010a
        /*0882*/ 	.byte	0x15
	.zero		1


	//   ....[118]....
        /*0884*/ 	.word	0x00005f20
        /*0888*/ 	.word	0x000000ff
        /*088c*/ 	.word	0x000000e8
        /*0890*/ 	.short	0x010b
        /*0892*/ 	.byte	0x15
	.zero		1


	//   ....[119]....
        /*0894*/ 	.word	0x00005f30
        /*0898*/ 	.word	0x000000ff
        /*089c*/ 	.word	0x00000000
        /*08a0*/ 	.short	0x0101
        /*08a2*/ 	.byte	0x25
	.zero		1


	//   ....[120]....
        /*08a4*/ 	.word	0x00005f70
        /*08a8*/ 	.word	0x000000ff
        /*08ac*/ 	.word	0x000000f0
        /*08b0*/ 	.short	0x010a
        /*08b2*/ 	.byte	0x15
	.zero		1


	//   ....[121]....
        /*08b4*/ 	.word	0x00005f90
        /*08b8*/ 	.word	0x000000ff
        /*08bc*/ 	.word	0x000000f8
        /*08c0*/ 	.short	0x010a
        /*08c2*/ 	.byte	0x15
	.zero		1


	//   ....[122]....
        /*08c4*/ 	.word	0x00005fb0
        /*08c8*/ 	.word	0x000000ff
        /*08cc*/ 	.word	0x00000100
        /*08d0*/ 	.short	0x010a
        /*08d2*/ 	.byte	0x15
	.zero		1


	//   ....[123]....
        /*08d4*/ 	.word	0x00005ff0
        /*08d8*/ 	.word	0x00000000
        /*08dc*/ 	.word	0x00000108
        /*08e0*/ 	.short	0x010a
        /*08e2*/ 	.byte	0xff
	.zero		1


	//   ....[124]....
        /*08e4*/ 	.word	0x00006310
        /*08e8*/ 	.word	0x00000003
        /*08ec*/ 	.word	0x00000120
        /*08f0*/ 	.short	0x010a
        /*08f2*/ 	.byte	0xff
	.zero		1


	//   ....[125]....
        /*08f4*/ 	.word	0x00006490
        /*08f8*/ 	.word	0x00000000
        /*08fc*/ 	.word	0x00000000
        /*0900*/ 	.short	0x0101
        /*0902*/ 	.byte	0xff
	.zero		1


	//   ....[126]....
        /*0904*/ 	.word	0x00006f70
        /*0908*/ 	.word	0x000000ff
        /*090c*/ 	.word	0x000000d0
        /*0910*/ 	.short	0x010a
        /*0912*/ 	.byte	0x2b
	.zero		1


	//   ....[127]....
        /*0914*/ 	.word	0x00006fa0
        /*0918*/ 	.word	0x00000036
        /*091c*/ 	.word	0x00000140
        /*0920*/ 	.short	0x010a
        /*0922*/ 	.byte	0xff
	.zero		1


	//   ....[128]....
        /*0924*/ 	.word	0x000070b0
        /*0928*/ 	.word	0x000000ff
        /*092c*/ 	.word	0x000000d0
        /*0930*/ 	.short	0x010a
        /*0932*/ 	.byte	0x2b
	.zero		1


	//   ....[129]....
        /*0934*/ 	.word	0x00007180
        /*0938*/ 	.word	0x00000036
        /*093c*/ 	.word	0x00000140
        /*0940*/ 	.short	0x010a
        /*0942*/ 	.byte	0xff
	.zero		1


	//   ....[130]....
        /*0944*/ 	.word	0x00007940
        /*0948*/ 	.word	0x00000000
        /*094c*/ 	.word	0x00000000
        /*0950*/ 	.short	0x0101
        /*0952*/ 	.byte	0xff
	.zero		1


	//   ....[131]....
        /*0954*/ 	.word	0x00007950
        /*0958*/ 	.word	0x00000002
        /*095c*/ 	.word	0x000000d0
        /*0960*/ 	.short	0x010a
        /*0962*/ 	.byte	0xff
	.zero		1


	//   ....[132]....
        /*0964*/ 	.word	0x00007a10
        /*0968*/ 	.word	0x00000002
        /*096c*/ 	.word	0x000000d0
        /*0970*/ 	.short	0x010a
        /*0972*/ 	.byte	0xff
	.zero		1


	//   ....[133]....
        /*0974*/ 	.word	0x00008210
        /*0978*/ 	.word	0x00000000
        /*097c*/ 	.word	0x00000000
        /*0980*/ 	.short	0x0101
        /*0982*/ 	.byte	0xff
	.zero		1


	//   ....[134]....
        /*0984*/ 	.word	0x00008230
        /*0988*/ 	.word	0x00000002
        /*098c*/ 	.word	0x000000d0
        /*0990*/ 	.short	0x010a
        /*0992*/ 	.byte	0xff
	.zero		1


	//   ....[135]....
        /*0994*/ 	.word	0x000082e0
        /*0998*/ 	.word	0x00000002
        /*099c*/ 	.word	0x000000d0
        /*09a0*/ 	.short	0x010a
        /*09a2*/ 	.byte	0xff
	.zero		1


	//   ....[136]....
        /*09a4*/ 	.word	0x00008ae0
        /*09a8*/ 	.word	0x00000000
        /*09ac*/ 	.word	0x00000000
        /*09b0*/ 	.short	0x0101
        /*09b2*/ 	.byte	0xff
	.zero		1


	//   ....[137]....
        /*09b4*/ 	.word	0x00008b00
        /*09b8*/ 	.word	0x00000003
        /*09bc*/ 	.word	0x000000d0
        /*09c0*/ 	.short	0x010a
        /*09c2*/ 	.byte	0xff
	.zero		1


	//   ....[138]....
        /*09c4*/ 	.word	0x00008bb0
        /*09c8*/ 	.word	0x00000003
        /*09cc*/ 	.word	0x000000d0
        /*09d0*/ 	.short	0x010a
        /*09d2*/ 	.byte	0xff
	.zero		1


	//   ....[139]....
        /*09d4*/ 	.word	0x00008e60
        /*09d8*/ 	.word	0x00000036
        /*09dc*/ 	.word	0x00000000
        /*09e0*/ 	.short	0x0101
        /*09e2*/ 	.byte	0xff
	.zero		1


	//   ....[140]....
        /*09e4*/ 	.word	0x00009400
        /*09e8*/ 	.word	0x00000000
        /*09ec*/ 	.word	0x00000000
        /*09f0*/ 	.short	0x0101
        /*09f2*/ 	.byte	0xff
	.zero		1


	//   ....[141]....
        /*09f4*/ 	.word	0x000096a0
        /*09f8*/ 	.word	0x000000ff
        /*09fc*/ 	.word	0x00000000
        /*0a00*/ 	.short	0x0101
        /*0a02*/ 	.byte	0x06
	.zero		1


	//   ....[142]....
        /*0a04*/ 	.word	0x000096c0
        /*0a08*/ 	.word	0x00000000
        /*0a0c*/ 	.word	0x00000190
        /*0a10*/ 	.short	0x010a
        /*0a12*/ 	.byte	0xff
	.zero		1


	//   ....[143]....
        /*0a14*/ 	.word	0x00009720
        /*0a18*/ 	.word	0x00000000
        /*0a1c*/ 	.word	0x00000068
        /*0a20*/ 	.short	0x010a
        /*0a22*/ 	.byte	0xff
	.zero		1


	//   ....[144]....
        /*0a24*/ 	.word	0x00009780
        /*0a28*/ 	.word	0x00000000
        /*0a2c*/ 	.word	0x00000068
        /*0a30*/ 	.short	0x010a
        /*0a32*/ 	.byte	0xff
	.zero		1


	//   ....[145]....
        /*0a34*/ 	.word	0x000097d0
        /*0a38*/ 	.word	0x00000003
        /*0a3c*/ 	.word	0x00000120
        /*0a40*/ 	.short	0x010a
        /*0a42*/ 	.byte	0xff
	.zero		1


	//   ....[146]....
        /*0a44*/ 	.word	0x00009830
        /*0a48*/ 	.word	0x00000000
        /*0a4c*/ 	.word	0x00000000
        /*0a50*/ 	.short	0x010a
        /*0a52*/ 	.byte	0xff
	.zero		1


	//   ....[147]....
        /*0a54*/ 	.word	0x00009890
        /*0a58*/ 	.word	0x00000000
        /*0a5c*/ 	.word	0x00000000
        /*0a60*/ 	.short	0x010a
        /*0a62*/ 	.byte	0xff
	.zero		1


	//   ....[148]....
        /*0a64*/ 	.word	0x000098f0
        /*0a68*/ 	.word	0x00000000
        /*0a6c*/ 	.word	0x00000000
        /*0a70*/ 	.short	0x010a
        /*0a72*/ 	.byte	0xff
	.zero		1


	//   ....[149]....
        /*0a74*/ 	.word	0x00009950
        /*0a78*/ 	.word	0x00000000
        /*0a7c*/ 	.word	0x00000000
        /*0a80*/ 	.short	0x010a
        /*0a82*/ 	.byte	0xff
	.zero		1


	//   ....[150]....
        /*0a84*/ 	.word	0x000099b0
        /*0a88*/ 	.word	0x00000000
        /*0a8c*/ 	.word	0x00000000
        /*0a90*/ 	.short	0x010a
        /*0a92*/ 	.byte	0xff
	.zero		1


	//   ....[151]....
        /*0a94*/ 	.word	0x00009a10
        /*0a98*/ 	.word	0x00000000
        /*0a9c*/ 	.word	0x00000000
        /*0aa0*/ 	.short	0x010a
        /*0aa2*/ 	.byte	0xff
	.zero		1


	//   ....[152]....
        /*0aa4*/ 	.word	0x00009a70
        /*0aa8*/ 	.word	0x00000000
        /*0aac*/ 	.word	0x00000000
        /*0ab0*/ 	.short	0x010a
        /*0ab2*/ 	.byte	0xff
	.zero		1


	//   ....[153]....
        /*0ab4*/ 	.word	0x00009ad0
        /*0ab8*/ 	.word	0x00000000
        /*0abc*/ 	.word	0x00000000
        /*0ac0*/ 	.short	0x010a
        /*0ac2*/ 	.byte	0xff
	.zero		1


	//   ....[154]....
        /*0ac4*/ 	.word	0x00009b30
        /*0ac8*/ 	.word	0x00000000
        /*0acc*/ 	.word	0x00000000
        /*0ad0*/ 	.short	0x010a
        /*0ad2*/ 	.byte	0xff
	.zero		1


	//   ....[155]....
        /*0ad4*/ 	.word	0x00009b90
        /*0ad8*/ 	.word	0x00000000
        /*0adc*/ 	.word	0x00000000
        /*0ae0*/ 	.short	0x010a
        /*0ae2*/ 	.byte	0xff
	.zero		1


	//   ....[156]....
        /*0ae4*/ 	.word	0x00009bf0
        /*0ae8*/ 	.word	0x00000000
        /*0aec*/ 	.word	0x00000000
        /*0af0*/ 	.short	0x010a
        /*0af2*/ 	.byte	0xff
	.zero		1


	//   ....[157]....
        /*0af4*/ 	.word	0x00009c50
        /*0af8*/ 	.word	0x00000000
        /*0afc*/ 	.word	0x00000000
        /*0b00*/ 	.short	0x010a
        /*0b02*/ 	.byte	0xff
	.zero		1


	//   ....[158]....
        /*0b04*/ 	.word	0x00009ca0
        /*0b08*/ 	.word	0x00000002
        /*0b0c*/ 	.word	0x00000180
        /*0b10*/ 	.short	0x010a
        /*0b12*/ 	.byte	0xff
	.zero		1


	//   ....[159]....
        /*0b14*/ 	.word	0x00009d00
        /*0b18*/ 	.word	0x00000002
        /*0b1c*/ 	.word	0x00000130
        /*0b20*/ 	.short	0x010a
        /*0b22*/ 	.byte	0xff
	.zero		1


	//   ....[160]....
        /*0b24*/ 	.word	0x00009d50
        /*0b28*/ 	.word	0x00000002
        /*0b2c*/ 	.word	0x00000120
        /*0b30*/ 	.short	0x010a
        /*0b32*/ 	.byte	0xff
	.zero		1


	//   ....[161]....
        /*0b34*/ 	.word	0x00009db0
        /*0b38*/ 	.word	0x00000000
        /*0b3c*/ 	.word	0x00000130
        /*0b40*/ 	.short	0x010a
        /*0b42*/ 	.byte	0xff
	.zero		1


	//   ....[162]....
        /*0b44*/ 	.word	0x00009e10
        /*0b48*/ 	.word	0x00000005
        /*0b4c*/ 	.word	0x00000008
        /*0b50*/ 	.short	0x010a
        /*0b52*/ 	.byte	0xff
	.zero		1


	//   ....[163]....
        /*0b54*/ 	.word	0x00009ef0
        /*0b58*/ 	.word	0x00000000
        /*0b5c*/ 	.word	0x00000008
        /*0b60*/ 	.short	0x010a
        /*0b62*/ 	.byte	0xff
	.zero		1


	//   ....[164]....
        /*0b64*/ 	.word	0x00009f40
        /*0b68*/ 	.word	0x00000000
        /*0b6c*/ 	.word	0x00000120
        /*0b70*/ 	.short	0x010a
        /*0b72*/ 	.byte	0xff
	.zero		1


	//   ....[165]....
        /*0b74*/ 	.word	0x00009fa0
        /*0b78*/ 	.word	0x00000000
        /*0b7c*/ 	.word	0x00000160
        /*0b80*/ 	.short	0x010a
        /*0b82*/ 	.byte	0xff
	.zero		1


	//   ....[166]....
        /*0b84*/ 	.word	0x0000a000
        /*0b88*/ 	.word	0x00000000
        /*0b8c*/ 	.word	0x00000000
        /*0b90*/ 	.short	0x010a
        /*0b92*/ 	.byte	0xff
	.zero		1


	//   ....[167]....
        /*0b94*/ 	.word	0x0000a060
        /*0b98*/ 	.word	0x00000000
        /*0b9c*/ 	.word	0x00000000
        /*0ba0*/ 	.short	0x010a
        /*0ba2*/ 	.byte	0xff
	.zero		1


	//   ....[168]....
        /*0ba4*/ 	.word	0x0000a0c0
        /*0ba8*/ 	.word	0x00000000
        /*0bac*/ 	.word	0x00000000
        /*0bb0*/ 	.short	0x010a
        /*0bb2*/ 	.byte	0xff
	.zero		1


	//   ....[169]....
        /*0bb4*/ 	.word	0x0000a120
        /*0bb8*/ 	.word	0x00000000
        /*0bbc*/ 	.word	0x00000000
        /*0bc0*/ 	.short	0x010a
        /*0bc2*/ 	.byte	0xff
	.zero		1


	//   ....[170]....
        /*0bc4*/ 	.word	0x0000a180
        /*0bc8*/ 	.word	0x00000000
        /*0bcc*/ 	.word	0x000001a0
        /*0bd0*/ 	.short	0x010a
        /*0bd2*/ 	.byte	0xff
	.zero		1


	//   ....[171]....
        /*0bd4*/ 	.word	0x0000a1d0
        /*0bd8*/ 	.word	0x0000000c
        /*0bdc*/ 	.word	0x00000120
        /*0be0*/ 	.short	0x010a
        /*0be2*/ 	.byte	0xff
	.zero		1


	//   ....[172]....
        /*0be4*/ 	.word	0x0000a230
        /*0be8*/ 	.word	0x00000000
        /*0bec*/ 	.word	0x00000118
        /*0bf0*/ 	.short	0x010a
        /*0bf2*/ 	.byte	0xff
	.zero		1


	//   ....[173]....
        /*0bf4*/ 	.word	0x0000a290
        /*0bf8*/ 	.word	0x00000000
        /*0bfc*/ 	.word	0x000000f0
        /*0c00*/ 	.short	0x010a
        /*0c02*/ 	.byte	0xff
	.zero		1


	//   ....[174]....
        /*0c04*/ 	.word	0x0000a2f0
        /*0c08*/ 	.word	0x00000000
        /*0c0c*/ 	.word	0x000000f8
        /*0c10*/ 	.short	0x010a
        /*0c12*/ 	.byte	0xff
	.zero		1


	//   ....[175]....
        /*0c14*/ 	.word	0x0000a350
        /*0c18*/ 	.word	0x00000000
        /*0c1c*/ 	.word	0x00000100
        /*0c20*/ 	.short	0x010a
        /*0c22*/ 	.byte	0xff
	.zero		1


	//   ....[176]....
        /*0c24*/ 	.word	0x0000a3b0
        /*0c28*/ 	.word	0x00000000
        /*0c2c*/ 	.word	0x00000108
        /*0c30*/ 	.short	0x010a
        /*0c32*/ 	.byte	0xff
	.zero		1


	//   ....[177]....
        /*0c34*/ 	.word	0x0000a410
        /*0c38*/ 	.word	0x00000000
        /*0c3c*/ 	.word	0x000000f0
        /*0c40*/ 	.short	0x010a
        /*0c42*/ 	.byte	0xff
	.zero		1


	//   ....[178]....
        /*0c44*/ 	.word	0x0000a470
        /*0c48*/ 	.word	0x00000000
        /*0c4c*/ 	.word	0x000000f8
        /*0c50*/ 	.short	0x010a
        /*0c52*/ 	.byte	0xff
	.zero		1


	//   ....[179]....
        /*0c54*/ 	.word	0x0000a4d0
        /*0c58*/ 	.word	0x00000000
        /*0c5c*/ 	.word	0x00000100
        /*0c60*/ 	.short	0x010a
        /*0c62*/ 	.byte	0xff
	.zero		1


	//   ....[180]....
        /*0c64*/ 	.word	0x0000a520
        /*0c68*/ 	.word	0x00000003
        /*0c6c*/ 	.word	0x00000120
        /*0c70*/ 	.short	0x010a
        /*0c72*/ 	.byte	0xff
	.zero		1


	//   ....[181]....
        /*0c74*/ 	.word	0x0000a580
        /*0c78*/ 	.word	0x00000002
        /*0c7c*/ 	.word	0x000000d0
        /*0c80*/ 	.short	0x010a
        /*0c82*/ 	.byte	0xff
	.zero		1


	//   ....[182]....
        /*0c84*/ 	.word	0x0000a5d0
        /*0c88*/ 	.word	0x00000036
        /*0c8c*/ 	.word	0x00000140
        /*0c90*/ 	.short	0x010a
        /*0c92*/ 	.byte	0xff
	.zero		1


	//   ....[183]....
        /*0c94*/ 	.word	0x0000a620
        /*0c98*/ 	.word	0x00000002
        /*0c9c*/ 	.word	0x000000d0
        /*0ca0*/ 	.short	0x010a
        /*0ca2*/ 	.byte	0xff
	.zero		1


	//   ....[184]....
        /*0ca4*/ 	.word	0x0000a670
        /*0ca8*/ 	.word	0x00000002
        /*0cac*/ 	.word	0x000000d0
        /*0cb0*/ 	.short	0x010a
        /*0cb2*/ 	.byte	0xff
	.zero		1


	//   ....[185]....
        /*0cb4*/ 	.word	0x0000a6c0
        /*0cb8*/ 	.word	0x00000003
        /*0cbc*/ 	.word	0x000000d0
        /*0cc0*/ 	.short	0x010a
        /*0cc2*/ 	.byte	0xff
	.zero		1


	//----- nvinfo : EIATTR_NUM_MBARRIERS
	.align		4
.L_47:
        /*0cc4*/ 	.byte	0x03, 0x38
        /*0cc6*/ 	.short	0x0035


	//----- nvinfo : EIATTR_EXIT_INSTR_OFFSETS
	.align		4
        /*0cc8*/ 	.byte	0x04, 0x1c
        /*0cca*/ 	.short	(.L_49 - .L_48)


	//   ....[0]....
.L_48:
        /*0ccc*/ 	.word	0x00003470


	//   ....[1]....
        /*0cd0*/ 	.word	0x00003960


	//   ....[2]....
        /*0cd4*/ 	.word	0x000039c0


	//   ....[3]....
        /*0cd8*/ 	.word	0x00004d30


	//   ....[4]....
        /*0cdc*/ 	.word	0x00006020


	//   ....[5]....
        /*0ce0*/ 	.word	0x00006060


	//   ....[6]....
        /*0ce4*/ 	.word	0x000095a0


	//   ....[7]....
        /*0ce8*/ 	.word	0x00009610


	//   ....[8]....
        /*0cec*/ 	.word	0x00009640


	//   ....[9]....
        /*0cf0*/ 	.word	0x000096b0


	//----- nvinfo : EIATTR_MAX_THREADS
	.align		4
.L_49:
        /*0cf4*/ 	.byte	0x04, 0x05
        /*0cf6*/ 	.short	(.L_51 - .L_50)
.L_50:
        /*0cf8*/ 	.word	0x00000100
        /*0cfc*/ 	.word	0x00000001
        /*0d00*/ 	.word	0x00000001


	//----- nvinfo : EIATTR_CRS_STACK_SIZE
	.align		4
.L_51:
        /*0d04*/ 	.byte	0x04, 0x1e
        /*0d06*/ 	.short	(.L_53 - .L_52)
.L_52:
        /*0d08*/ 	.word	0x00000000


	//----- nvinfo : EIATTR_CBANK_PARAM_SIZE
	.align		4
.L_53:
        /*0d0c*/ 	.byte	0x03, 0x19
        /*0d0e*/ 	.short	0x0800


	//----- nvinfo : EIATTR_PARAM_CBANK
	.align		4
        /*0d10*/ 	.byte	0x04, 0x0a
        /*0d12*/ 	.short	(.L_55 - .L_54)
	.align		4
.L_54:
        /*0d14*/ 	.word	index@(.nv.constant0._ZN7cutlass13device_kernelINS_4gemm6kernel13GemmUniversalIN4cute5tupleIJiiiiEEENS1_10collective13CollectiveMmaINS1_35MainloopSm100TmaUmmaWarpSpecializedILi13ELi2ELi4ENS5_IJNS4_1CILi4EEESB_NSA_ILi1EEEEEEEENS5_IJNSA_ILi128EEESF_NSA_ILi64EEEEEENS_6half_tENS5_IJSC_llEEESI_NS5_IJlSC_lEEENS4_8TiledMMAINS4_8MMA_AtomIJNS4_26SM100_MMA_F16BF16_2x1SM_SSISI_SI_fLi128ELi128ELNS4_4UMMA5MajorE1ELSP_0ELNSO_7ScaleInE0ELSQ_0EEEEEENS4_6LayoutINS5_IJSC_SC_SC_EEENS5_IJNSA_ILi0EEESV_SV_EEEEENS5_IJNS4_10UnderscoreESY_SY_EEEEENS4_28SM100_TMA_2SM_LOAD_MULTICASTENS4_14ComposedLayoutINS4_7SwizzleILi3ELi4ELi3EEENS4_18smem_ptr_flag_bitsILi16EEENST_INS5_IJSG_NSA_ILi8EEEEEENS5_IJSC_SG_EEEEEEEvNS4_8identityES11_NS12_IS14_S16_NST_INS5_IJS17_SG_EEENS5_IJSG_SC_EEEEEEEvS1C_EENS_8epilogue10collective18CollectiveEpilogueINS1I_23Sm100TmaWarpSpecializedILi4ELi2ELi16ELb1ELb0EEEJNS5_IJSG_SF_SG_EEENS5_IJNST_ISG_SC_EENST_INS5_IJNSA_ILi16EEENSA_ILi2EEEEEES19_EEEEESI_SK_SI_SK_NS1I_6fusion15FusionCallbacksIS1M_NS1U_17LinearCombinationISI_fSI_fLNS_15FloatRoundStyleE2EEES1N_S1T_JEEENS4_5SM1004TMEM4LOAD26SM100_TMEM_LOAD_32dp32b16xENS4_13SM90_TMA_LOADENS12_INS13_ILi1ELi4ELi3EEES16_NST_INS5_IJS17_S1P_EEENS5_IJS1P_SC_EEEEEEENS4_39AutoVectorizingCopyWithAssumedAlignmentILi128EEENS4_14SM90_TMA_STOREES29_S2B_S2B_EEEvvEEEEvNT_6ParamsE)
        /*0d18*/ 	.short	0x0380
        /*0d1a*/ 	.short	0x0800


	//----- nvinfo : EIATTR_SW_WAR
	.align		4
.L_55:
        /*0d1c*/ 	.byte	0x04, 0x36
        /*0d1e*/ 	.short	(.L_57 - .L_56)
.L_56:
        /*0d20*/ 	.word	0x00000008
.L_57:


//--------------------- .nv.callgraph             --------------------------
	.section	.nv.callgraph,"",@"SHT_CUDA_CALLGRAPH"
	.align	4
	.sectionentsize	8
	.align		4
        /*0000*/ 	.word	0x00000000
	.align		4
        /*0004*/ 	.word	0xffffffff
	.align		4
        /*0008*/ 	.word	index@(_ZN7cutlass13device_kernelINS_4gemm6kernel13GemmUniversalIN4cute5tupleIJiiiiEEENS1_10collective13CollectiveMmaINS1_35MainloopSm100TmaUmmaWarpSpecializedILi13ELi2ELi4ENS5_IJNS4_1CILi4EEESB_NSA_ILi1EEEEEEEENS5_IJNSA_ILi128EEESF_NSA_ILi64EEEEEENS_6half_tENS5_IJSC_llEEESI_NS5_IJlSC_lEEENS4_8TiledMMAINS4_8MMA_AtomIJNS4_26SM100_MMA_F16BF16_2x1SM_SSISI_SI_fLi128ELi128ELNS4_4UMMA5MajorE1ELSP_0ELNSO_7ScaleInE0ELSQ_0EEEEEENS4_6LayoutINS5_IJSC_SC_SC_EEENS5_IJNSA_ILi0EEESV_SV_EEEEENS5_IJNS4_10UnderscoreESY_SY_EEEEENS4_28SM100_TMA_2SM_LOAD_MULTICASTENS4_14ComposedLayoutINS4_7SwizzleILi3ELi4ELi3EEENS4_18smem_ptr_flag_bitsILi16EEENST_INS5_IJSG_NSA_ILi8EEEEEENS5_IJSC_SG_EEEEEEEvNS4_8identityES11_NS12_IS14_S16_NST_INS5_IJS17_SG_EEENS5_IJSG_SC_EEEEEEEvS1C_EENS_8epilogue10collective18CollectiveEpilogueINS1I_23Sm100TmaWarpSpecializedILi4ELi2ELi16ELb1ELb0EEEJNS5_IJSG_SF_SG_EEENS5_IJNST_ISG_SC_EENST_INS5_IJNSA_ILi16EEENSA_ILi2EEEEEES19_EEEEESI_SK_SI_SK_NS1I_6fusion15FusionCallbacksIS1M_NS1U_17LinearCombinationISI_fSI_fLNS_15FloatRoundStyleE2EEES1N_S1T_JEEENS4_5SM1004TMEM4LOAD26SM100_TMEM_LOAD_32dp32b16xENS4_13SM90_TMA_LOADENS12_INS13_ILi1ELi4ELi3EEES16_NST_INS5_IJS17_S1P_EEENS5_IJS1P_SC_EEEEEEENS4_39AutoVectorizingCopyWithAssumedAlignmentILi128EEENS4_14SM90_TMA_STOREES29_S2B_S2B_EEEvvEEEEvNT_6ParamsE)
	.align		4
        /*000c*/ 	.word	index@(__assertfail)
	.align		4
        /*0010*/ 	.word	0x00000000
	.align		4
        /*0014*/ 	.word	0xfffffffe
	.align		4
        /*0018*/ 	.word	0x00000000
	.align		4
        /*001c*/ 	.word	0xfffffffd
	.align		4
        /*0020*/ 	.word	0x00000000
	.align		4
        /*0024*/ 	.word	0xfffffffc


//--------------------- .nv.constant4             --------------------------
	.section	.nv.constant4,"a",@progbits
	.align	8
	.align		8
.nv.constant4:
        /*0000*/ 	.dword	__assertfail
	.align		8
        /*0008*/ 	.dword	__unnamed_1
	.align		8
        /*0010*/ 	.dword	__unnamed_2
	.align		8
        /*0018*/ 	.dword	_ZN40_INTERNAL_ac6901f9_4_k_cu_20f9dd50_294534cuda3std3__45__cpo5beginE
	.align		8
        /*0020*/ 	.dword	_ZN40_INTERNAL_ac6901f9_4_k_cu_20f9dd50_294534cuda3std3__45__cpo3endE
	.align		8
        /*0028*/ 	.dword	_ZN40_INTERNAL_ac6901f9_4_k_cu_20f9dd50_294534cuda3std3__45__cpo6cbeginE
	.align		8
        /*0030*/ 	.dword	_ZN40_INTERNAL_ac6901f9_4_k_cu_20f9dd50_294534cuda3std3__45__cpo4cendE
	.align		8
        /*0038*/ 	.dword	_ZN40_INTERNAL_ac6901f9_4_k_cu_20f9dd50_294534cuda3std3__442_GLOBAL__N__ac6901f9_4_k_cu_20f9dd50_294536ignoreE
	.align		8
        /*0040*/ 	.dword	_ZN40_INTERNAL_ac6901f9_4_k_cu_20f9dd50_294534cuda3std3__419piecewise_constructE
	.align		8
        /*0048*/ 	.dword	_ZN40_INTERNAL_ac6901f9_4_k_cu_20f9dd50_294534cuda3std3__48in_placeE
	.align		8
        /*0050*/ 	.dword	_ZN40_INTERNAL_ac6901f9_4_k_cu_20f9dd50_294534cuda3std6ranges3__45__cpo4swapE
	.align		8
        /*0058*/ 	.dword	_ZN40_INTERNAL_ac6901f9_4_k_cu_20f9dd50_294534cuda3std6ranges3__45__cpo9iter_moveE
	.align		8
        /*0060*/ 	.dword	_ZN40_INTERNAL_ac6901f9_4_k_cu_20f9dd50_294534cute7productE
	.align		8
        /*0068*/ 	.dword	_ZN40_INTERNAL_ac6901f9_4_k_cu_20f9dd50_294534cute1_E
	.align		8
        /*0070*/ 	.dword	$str$25
	.align		8
        /*0078*/ 	.dword	$str$26
	.align		8
        /*0080*/ 	.dword	$str$27
	.align		8
        /*0088*/ 	.dword	$str$28


//--------------------- .text._ZN7cutlass13device_kernelINS_4gemm6kernel13GemmUniversalIN4cute5tupleIJiiiiEEENS1_10collective13CollectiveMmaINS1_35MainloopSm100TmaUmmaWarpSpecializedILi13ELi2ELi4ENS5_IJNS4_1CILi4EEESB_NSA_ILi1EEEEEEEENS5_IJNSA_ILi128EEESF_NSA_ILi64EEEEEENS_6half_tENS5_IJSC_llEEESI_NS5_IJlSC_lEEENS4_8TiledMMAINS4_8MMA_AtomIJNS4_26SM100_MMA_F16BF16_2x1SM_SSISI_SI_fLi128ELi128ELNS4_4UMMA5MajorE1ELSP_0ELNSO_7ScaleInE0ELSQ_0EEEEEENS4_6LayoutINS5_IJSC_SC_SC_EEENS5_IJNSA_ILi0EEESV_SV_EEEEENS5_IJNS4_10UnderscoreESY_SY_EEEEENS4_28SM100_TMA_2SM_LOAD_MULTICASTENS4_14ComposedLayoutINS4_7SwizzleILi3ELi4ELi3EEENS4_18smem_ptr_flag_bitsILi16EEENST_INS5_IJSG_NSA_ILi8EEEEEENS5_IJSC_SG_EEEEEEEvNS4_8identityES11_NS12_IS14_S16_NST_INS5_IJS17_SG_EEENS5_IJSG_SC_EEEEEEEvS1C_EENS_8epilogue10collective18CollectiveEpilogueINS1I_23Sm100TmaWarpSpecializedILi4ELi2ELi16ELb1ELb0EEEJNS5_IJSG_SF_SG_EEENS5_IJNST_ISG_SC_EENST_INS5_IJNSA_ILi16EEENSA_ILi2EEEEEES19_EEEEESI_SK_SI_SK_NS1I_6fusion15FusionCallbacksIS1M_NS1U_17LinearCombinationISI_fSI_fLNS_15FloatRoundStyleE2EEES1N_S1T_JEEENS4_5SM1004TMEM4LOAD26SM100_TMEM_LOAD_32dp32b16xENS4_13SM90_TMA_LOADENS12_INS13_ILi1ELi4ELi3EEES16_NST_INS5_IJS17_S1P_EEENS5_IJS1P_SC_EEEEEEENS4_39AutoVectorizingCopyWithAssumedAlignmentILi128EEENS4_14SM90_TMA_STOREES29_S2B_S2B_EEEvvEEEEvNT_6ParamsE --------------------------
	.section	.text._ZN7cutlass13device_kernelINS_4gemm6kernel13GemmUniversalIN4cute5tupleIJiiiiEEENS1_10collective13CollectiveMmaINS1_35MainloopSm100TmaUmmaWarpSpecializedILi13ELi2ELi4ENS5_IJNS4_1CILi4EEESB_NSA_ILi1EEEEEEEENS5_IJNSA_ILi128EEESF_NSA_ILi64EEEEEENS_6half_tENS5_IJSC_llEEESI_NS5_IJlSC_lEEENS4_8TiledMMAINS4_8MMA_AtomIJNS4_26SM100_MMA_F16BF16_2x1SM_SSISI_SI_fLi128ELi128ELNS4_4UMMA5MajorE1ELSP_0ELNSO_7ScaleInE0ELSQ_0EEEEEENS4_6LayoutINS5_IJSC_SC_SC_EEENS5_IJNSA_ILi0EEESV_SV_EEEEENS5_IJNS4_10UnderscoreESY_SY_EEEEENS4_28SM100_TMA_2SM_LOAD_MULTICASTENS4_14ComposedLayoutINS4_7SwizzleILi3ELi4ELi3EEENS4_18smem_ptr_flag_bitsILi16EEENST_INS5_IJSG_NSA_ILi8EEEEEENS5_IJSC_SG_EEEEEEEvNS4_8identityES11_NS12_IS14_S16_NST_INS5_IJS17_SG_EEENS5_IJSG_SC_EEEEEEEvS1C_EENS_8epilogue10collective18CollectiveEpilogueINS1I_23Sm100TmaWarpSpecializedILi4ELi2ELi16ELb1ELb0EEEJNS5_IJSG_SF_SG_EEENS5_IJNST_ISG_SC_EENST_INS5_IJNSA_ILi16EEENSA_ILi2EEEEEES19_EEEEESI_SK_SI_SK_NS1I_6fusion15FusionCallbacksIS1M_NS1U_17LinearCombinationISI_fSI_fLNS_15FloatRoundStyleE2EEES1N_S1T_JEEENS4_5SM1004TMEM4LOAD26SM100_TMEM_LOAD_32dp32b16xENS4_13SM90_TMA_LOADENS12_INS13_ILi1ELi4ELi3EEES16_NST_INS5_IJS17_S1P_EEENS5_IJS1P_SC_EEEEEEENS4_39AutoVectorizingCopyWithAssumedAlignmentILi128EEENS4_14SM90_TMA_STOREES29_S2B_S2B_EEEvvEEEEvNT_6ParamsE,"ax",@progbits
	.align	128
.text._ZN7cutlass13device_kernelINS_4gemm6kernel13GemmUniversalIN4cute5tupleIJiiiiEEENS1_10collective13CollectiveMmaINS1_35MainloopSm100TmaUmmaWarpSpecializedILi13ELi2ELi4ENS5_IJNS4_1CILi4EEESB_NSA_ILi1EEEEEEEENS5_IJNSA_ILi128EEESF_NSA_ILi64EEEEEENS_6half_tENS5_IJSC_llEEESI_NS5_IJlSC_lEEENS4_8TiledMMAINS4_8MMA_AtomIJNS4_26SM100_MMA_F16BF16_2x1SM_SSISI_SI_fLi128ELi128ELNS4_4UMMA5MajorE1ELSP_0ELNSO_7ScaleInE0ELSQ_0EEEEEENS4_6LayoutINS5_IJSC_SC_SC_EEENS5_IJNSA_ILi0EEESV_SV_EEEEENS5_IJNS4_10UnderscoreESY_SY_EEEEENS4_28SM100_TMA_2SM_LOAD_MULTICASTENS4_14ComposedLayoutINS4_7SwizzleILi3ELi4ELi3EEENS4_18smem_ptr_flag_bitsILi16EEENST_INS5_IJSG_NSA_ILi8EEEEEENS5_IJSC_SG_EEEEEEEvNS4_8identityES11_NS12_IS14_S16_NST_INS5_IJS17_SG_EEENS5_IJSG_SC_EEEEEEEvS1C_EENS_8epilogue10collective18CollectiveEpilogueINS1I_23Sm100TmaWarpSpecializedILi4ELi2ELi16ELb1ELb0EEEJNS5_IJSG_SF_SG_EEENS5_IJNST_ISG_SC_EENST_INS5_IJNSA_ILi16EEENSA_ILi2EEEEEES19_EEEEESI_SK_SI_SK_NS1I_6fusion15FusionCallbacksIS1M_NS1U_17LinearCombinationISI_fSI_fLNS_15FloatRoundStyleE2EEES1N_S1T_JEEENS4_5SM1004TMEM4LOAD26SM100_TMEM_LOAD_32dp32b16xENS4_13SM90_TMA_LOADENS12_INS13_ILi1ELi4ELi3EEES16_NST_INS5_IJS17_S1P_EEENS5_IJS1P_SC_EEEEEEENS4_39AutoVectorizingCopyWithAssumedAlignmentILi128EEENS4_14SM90_TMA_STOREES29_S2B_S2B_EEEvvEEEEvNT_6ParamsE:
        .type           _ZN7cutlass13device_kernelINS_4gemm6kernel13GemmUniversalIN4cute5tupleIJiiiiEEENS1_10collective13CollectiveMmaINS1_35MainloopSm100TmaUmmaWarpSpecializedILi13ELi2ELi4ENS5_IJNS4_1CILi4EEESB_NSA_ILi1EEEEEEEENS5_IJNSA_ILi128EEESF_NSA_ILi64EEEEEENS_6half_tENS5_IJSC_llEEESI_NS5_IJlSC_lEEENS4_8TiledMMAINS4_8MMA_AtomIJNS4_26SM100_MMA_F16BF16_2x1SM_SSISI_SI_fLi128ELi128ELNS4_4UMMA5MajorE1ELSP_0ELNSO_7ScaleInE0ELSQ_0EEEEEENS4_6LayoutINS5_IJSC_SC_SC_EEENS5_IJNSA_ILi0EEESV_SV_EEEEENS5_IJNS4_10UnderscoreESY_SY_EEEEENS4_28SM100_TMA_2SM_LOAD_MULTICASTENS4_14ComposedLayoutINS4_7SwizzleILi3ELi4ELi3EEENS4_18smem_ptr_flag_bitsILi16EEENST_INS5_IJSG_NSA_ILi8EEEEEENS5_IJSC_SG_EEEEEEEvNS4_8identityES11_NS12_IS14_S16_NST_INS5_IJS17_SG_EEENS5_IJSG_SC_EEEEEEEvS1C_EENS_8epilogue10collective18CollectiveEpilogueINS1I_23Sm100TmaWarpSpecializedILi4ELi2ELi16ELb1ELb0EEEJNS5_IJSG_SF_SG_EEENS5_IJNST_ISG_SC_EENST_INS5_IJNSA_ILi16EEENSA_ILi2EEEEEES19_EEEEESI_SK_SI_SK_NS1I_6fusion15FusionCallbacksIS1M_NS1U_17LinearCombinationISI_fSI_fLNS_15FloatRoundStyleE2EEES1N_S1T_JEEENS4_5SM1004TMEM4LOAD26SM100_TMEM_LOAD_32dp32b16xENS4_13SM90_TMA_LOADENS12_INS13_ILi1ELi4ELi3EEES16_NST_INS5_IJS17_S1P_EEENS5_IJS1P_SC_EEEEEEENS4_39AutoVectorizingCopyWithAssumedAlignmentILi128EEENS4_14SM90_TMA_STOREES29_S2B_S2B_EEEvvEEEEvNT_6ParamsE,@function
        .size           _ZN7cutlass13device_kernelINS_4gemm6kernel13GemmUniversalIN4cute5tupleIJiiiiEEENS1_10collective13CollectiveMmaINS1_35MainloopSm100TmaUmmaWarpSpecializedILi13ELi2ELi4ENS5_IJNS4_1CILi4EEESB_NSA_ILi1EEEEEEEENS5_IJNSA_ILi128EEESF_NSA_ILi64EEEEEENS_6half_tENS5_IJSC_llEEESI_NS5_IJlSC_lEEENS4_8TiledMMAINS4_8MMA_AtomIJNS4_26SM100_MMA_F16BF16_2x1SM_SSISI_SI_fLi128ELi128ELNS4_4UMMA5MajorE1ELSP_0ELNSO_7ScaleInE0ELSQ_0EEEEEENS4_6LayoutINS5_IJSC_SC_SC_EEENS5_IJNSA_ILi0EEESV_SV_EEEEENS5_IJNS4_10UnderscoreESY_SY_EEEEENS4_28SM100_TMA_2SM_LOAD_MULTICASTENS4_14ComposedLayoutINS4_7SwizzleILi3ELi4ELi3EEENS4_18smem_ptr_flag_bitsILi16EEENST_INS5_IJSG_NSA_ILi8EEEEEENS5_IJSC_SG_EEEEEEEvNS4_8identityES11_NS12_IS14_S16_NST_INS5_IJS17_SG_EEENS5_IJSG_SC_EEEEEEEvS1C_EENS_8epilogue10collective18CollectiveEpilogueINS1I_23Sm100TmaWarpSpecializedILi4ELi2ELi16ELb1ELb0EEEJNS5_IJSG_SF_SG_EEENS5_IJNST_ISG_SC_EENST_INS5_IJNSA_ILi16EEENSA_ILi2EEEEEES19_EEEEESI_SK_SI_SK_NS1I_6fusion15FusionCallbacksIS1M_NS1U_17LinearCombinationISI_fSI_fLNS_15FloatRoundStyleE2EEES1N_S1T_JEEENS4_5SM1004TMEM4LOAD26SM100_TMEM_LOAD_32dp32b16xENS4_13SM90_TMA_LOADENS12_INS13_ILi1ELi4ELi3EEES16_NST_INS5_IJS17_S1P_EEENS5_IJS1P_SC_EEEEEEENS4_39AutoVectorizingCopyWithAssumedAlignmentILi128EEENS4_14SM90_TMA_STOREES29_S2B_S2B_EEEvvEEEEvNT_6ParamsE,(.L_x_225 - _ZN7cutlass13device_kernelINS_4gemm6kernel13GemmUniversalIN4cute5tupleIJiiiiEEENS1_10collective13CollectiveMmaINS1_35MainloopSm100TmaUmmaWarpSpecializedILi13ELi2ELi4ENS5_IJNS4_1CILi4EEESB_NSA_ILi1EEEEEEEENS5_IJNSA_ILi128EEESF_NSA_ILi64EEEEEENS_6half_tENS5_IJSC_llEEESI_NS5_IJlSC_lEEENS4_8TiledMMAINS4_8MMA_AtomIJNS4_26SM100_MMA_F16BF16_2x1SM_SSISI_SI_fLi128ELi128ELNS4_4UMMA5MajorE1ELSP_0ELNSO_7ScaleInE0ELSQ_0EEEEEENS4_6LayoutINS5_IJSC_SC_SC_EEENS5_IJNSA_ILi0EEESV_SV_EEEEENS5_IJNS4_10UnderscoreESY_SY_EEEEENS4_28SM100_TMA_2SM_LOAD_MULTICASTENS4_14ComposedLayoutINS4_7SwizzleILi3ELi4ELi3EEENS4_18smem_ptr_flag_bitsILi16EEENST_INS5_IJSG_NSA_ILi8EEEEEENS5_IJSC_SG_EEEEEEEvNS4_8identityES11_NS12_IS14_S16_NST_INS5_IJS17_SG_EEENS5_IJSG_SC_EEEEEEEvS1C_EENS_8epilogue10collective18CollectiveEpilogueINS1I_23Sm100TmaWarpSpecializedILi4ELi2ELi16ELb1ELb0EEEJNS5_IJSG_SF_SG_EEENS5_IJNST_ISG_SC_EENST_INS5_IJNSA_ILi16EEENSA_ILi2EEEEEES19_EEEEESI_SK_SI_SK_NS1I_6fusion15FusionCallbacksIS1M_NS1U_17LinearCombinationISI_fSI_fLNS_15FloatRoundStyleE2EEES1N_S1T_JEEENS4_5SM1004TMEM4LOAD26SM100_TMEM_LOAD_32dp32b16xENS4_13SM90_TMA_LOADENS12_INS13_ILi1ELi4ELi3EEES16_NST_INS5_IJS17_S1P_EEENS5_IJS1P_SC_EEEEEEENS4_39AutoVectorizingCopyWithAssumedAlignmentILi128EEENS4_14SM90_TMA_STOREES29_S2B_S2B_EEEvvEEEEvNT_6ParamsE)
        .other          _ZN7cutlass13device_kernelINS_4gemm6kernel13GemmUniversalIN4cute5tupleIJiiiiEEENS1_10collective13CollectiveMmaINS1_35MainloopSm100TmaUmmaWarpSpecializedILi13ELi2ELi4ENS5_IJNS4_1CILi4EEESB_NSA_ILi1EEEEEEEENS5_IJNSA_ILi128EEESF_NSA_ILi64EEEEEENS_6half_tENS5_IJSC_llEEESI_NS5_IJlSC_lEEENS4_8TiledMMAINS4_8MMA_AtomIJNS4_26SM100_MMA_F16BF16_2x1SM_SSISI_SI_fLi128ELi128ELNS4_4UMMA5MajorE1ELSP_0ELNSO_7ScaleInE0ELSQ_0EEEEEENS4_6LayoutINS5_IJSC_SC_SC_EEENS5_IJNSA_ILi0EEESV_SV_EEEEENS5_IJNS4_10UnderscoreESY_SY_EEEEENS4_28SM100_TMA_2SM_LOAD_MULTICASTENS4_14ComposedLayoutINS4_7SwizzleILi3ELi4ELi3EEENS4_18smem_ptr_flag_bitsILi16EEENST_INS5_IJSG_NSA_ILi8EEEEEENS5_IJSC_SG_EEEEEEEvNS4_8identityES11_NS12_IS14_S16_NST_INS5_IJS17_SG_EEENS5_IJSG_SC_EEEEEEEvS1C_EENS_8epilogue10collective18CollectiveEpilogueINS1I_23Sm100TmaWarpSpecializedILi4ELi2ELi16ELb1ELb0EEEJNS5_IJSG_SF_SG_EEENS5_IJNST_ISG_SC_EENST_INS5_IJNSA_ILi16EEENSA_ILi2EEEEEES19_EEEEESI_SK_SI_SK_NS1I_6fusion15FusionCallbacksIS1M_NS1U_17LinearCombinationISI_fSI_fLNS_15FloatRoundStyleE2EEES1N_S1T_JEEENS4_5SM1004TMEM4LOAD26SM100_TMEM_LOAD_32dp32b16xENS4_13SM90_TMA_LOADENS12_INS13_ILi1ELi4ELi3EEES16_NST_INS5_IJS17_S1P_EEENS5_IJS1P_SC_EEEEEEENS4_39AutoVectorizingCopyWithAssumedAlignmentILi128EEENS4_14SM90_TMA_STOREES29_S2B_S2B_EEEvvEEEEvNT_6ParamsE,@"STO_CUDA_ENTRY STV_DEFAULT"
_ZN7cutlass13device_kernelINS_4gemm6kernel13GemmUniversalIN4cute5tupleIJiiiiEEENS1_10collective13CollectiveMmaINS1_35MainloopSm100TmaUmmaWarpSpecializedILi13ELi2ELi4ENS5_IJNS4_1CILi4EEESB_NSA_ILi1EEEEEEEENS5_IJNSA_ILi128EEESF_NSA_ILi64EEEEEENS_6half_tENS5_IJSC_llEEESI_NS5_IJlSC_lEEENS4_8TiledMMAINS4_8MMA_AtomIJNS4_26SM100_MMA_F16BF16_2x1SM_SSISI_SI_fLi128ELi128ELNS4_4UMMA5MajorE1ELSP_0ELNSO_7ScaleInE0ELSQ_0EEEEEENS4_6LayoutINS5_IJSC_SC_SC_EEENS5_IJNSA_ILi0EEESV_SV_EEEEENS5_IJNS4_10UnderscoreESY_SY_EEEEENS4_28SM100_TMA_2SM_LOAD_MULTICASTENS4_14ComposedLayoutINS4_7SwizzleILi3ELi4ELi3EEENS4_18smem_ptr_flag_bitsILi16EEENST_INS5_IJSG_NSA_ILi8EEEEEENS5_IJSC_SG_EEEEEEEvNS4_8identityES11_NS12_IS14_S16_NST_INS5_IJS17_SG_EEENS5_IJSG_SC_EEEEEEEvS1C_EENS_8epilogue10collective18CollectiveEpilogueINS1I_23Sm100TmaWarpSpecializedILi4ELi2ELi16ELb1ELb0EEEJNS5_IJSG_SF_SG_EEENS5_IJNST_ISG_SC_EENST_INS5_IJNSA_ILi16EEENSA_ILi2EEEEEES19_EEEEESI_SK_SI_SK_NS1I_6fusion15FusionCallbacksIS1M_NS1U_17LinearCombinationISI_fSI_fLNS_15FloatRoundStyleE2EEES1N_S1T_JEEENS4_5SM1004TMEM4LOAD26SM100_TMEM_LOAD_32dp32b16xENS4_13SM90_TMA_LOADENS12_INS13_ILi1ELi4ELi3EEES16_NST_INS5_IJS17_S1P_EEENS5_IJS1P_SC_EEEEEEENS4_39AutoVectorizingCopyWithAssumedAlignmentILi128EEENS4_14SM90_TMA_STOREES29_S2B_S2B_EEEvvEEEEvNT_6ParamsE:
[----:B------:R-:W1:Y:S01]  /*0000*/  LDC R1, c[0x0][0x37c] ;  /* 0x0000df00ff017b82 */ /* 0x000e620000000800 */
[----:B------:R-:W2:Y:S01]  /*0010*/  S2R R61, SR_TID.X ;  /* 0x00000000003d7919 */ /* 0x000ea20000002100 */
[----:B------:R-:W3:Y:S06]  /*0020*/  LDCU.64 UR8, c[0x0][0x890] ;  /* 0x00011200ff0877ac */ /* 0x000eec0008000a00 */
[----:B------:R-:W4:Y:S01]  /*0030*/  S2UR UR47, SR_CgaCtaId ;  /* 0x00000000002f79c3 */ /* 0x000f220000008800 */
[----:B------:R-:W-:Y:S02]  /*0040*/  PRMT R50, RZ, 0x7610, R50 ;  /* 0x00007610ff327816 */ /* 0x000fe40000000032 */
[----:B------:R-:W-:-:S02]  /*0050*/  ELECT P0, URZ, PT ;  /* 0x0000000000ff782f */ /* 0x000fc40003800000 */
[----:B---3--:R-:W-:-:S04]  /*0060*/  ISETP.NE.U32.AND P1, PT, RZ, UR8, PT ;  /* 0x00000008ff007c0c */ /* 0x008fc8000bf25070 */
[----:B------:R-:W-:Y:S01]  /*0070*/  ISETP.NE.AND.EX P2, PT, RZ, UR9, PT, P1 ;  /* 0x00000009ff007c0c */ /* 0x000fe2000bf45310 */
[----:B----4-:R-:W-:Y:S02]  /*0080*/  ULOP3.LUT UR46, UR47, 0x1, URZ, 0xc0, !UPT ;  /* 0x000000012f2e7892 */ /* 0x010fe4000f8ec0ff */
[----:B------:R-:W-:Y:S01]  /*0090*/  ULOP3.LUT UR48, UR47, 0x1, URZ, 0x3c, !UPT ;  /* 0x000000012f307892 */ /* 0x000fe2000f8e3cff */
[----:B--2---:R-:W-:-:S05]  /*00a0*/  SHF.R.U32.HI R51, RZ, 0x5, R61 ;  /* 0x00000005ff337819 */ /* 0x004fca000001163d */
[----:B------:R-:W2:Y:S02]  /*00b0*/  SHFL.IDX PT, R0, R51, RZ, 0x1f ;  /* 0x00001fff33007589 */ /* 0x000ea400000e0000 */
[----:B--2---:R-:W-:Y:S02]  /*00c0*/  R2UR UR25, R0 ;  /* 0x00000000001972ca */ /* 0x004fe400000e0000 */
[----:B-1----:R-:W-:Y:S05]  /*00d0*/  @P2 BRA `(.L_x_0) ;  /* 0x0000000000302947 */ /* 0x002fea0003800000 */
[----:B------:R-:W1:Y:S02]  /*00e0*/  LDCU.64 UR4, c[0x0][0x888] ;  /* 0x00011100ff0477ac */ /* 0x000e640008000a00 */
[----:B-1----:R-:W-:-:S04]  /*00f0*/  UISETP.NE.U32.AND UP0, UPT, UR4, URZ, UPT ;  /* 0x000000ff0400728c */ /* 0x002fc8000bf05070 */
[----:B------:R-:W-:-:S09]  /*0100*/  UISETP.NE.AND.EX UP0, UPT, UR5, URZ, UPT, UP0 ;  /* 0x000000ff0500728c */ /* 0x000fd2000bf05300 */
[----:B------:R-:W-:Y:S05]  /*0110*/  BRA.U !UP0, `(.L_x_1) ;  /* 0x0000000108147547 */ /* 0x000fea000b800000 */
[----:B------:R-:W1:Y:S01]  /*0120*/  LDC.64 R2, c[0x0][0x888] ;  /* 0x00022200ff027b82 */ /* 0x000e620000000a00 */
[----:B------:R-:W1:Y:S02]  /*0130*/  LDCU.64 UR4, c[0x0][0x358] ;  /* 0x00006b00ff0477ac */ /* 0x000e640008000a00 */
[----:B-1----:R1:W5:Y:S01]  /*0140*/  LDG.E R27, desc[UR4][R2.64] ;  /* 0x00000004021b7981 */ /* 0x002362000c1e1900 */
[----:B------:R-:W-:Y:S01]  /*0150*/  HFMA2 R50, -RZ, RZ, 0, 5.9604644775390625e-08 ;  /* 0x00000001ff327431 */ /* 0x000fe200000001ff */
[----:B------:R-:W-:Y:S05]  /*0160*/  BRA `(.L_x_0) ;  /* 0x00000000000c7947 */ /* 0x000fea0003800000 */
.L_x_1:
[----:B------:R-:W1:Y:S01]  /*0170*/  LDCU UR4, c[0x0][0x880] ;  /* 0x00011000ff0477ac */ /* 0x000e620008000800 */
[----:B------:R-:W-:Y:S01]  /*0180*/  HFMA2 R50, -RZ, RZ, 0, 5.9604644775390625e-08 ;  /* 0x00000001ff327431 */ /* 0x000fe200000001ff */
[----:B-1----:R-:W-:-:S07]  /*0190*/  MOV R27, UR4 ;  /* 0x00000004001b7c02 */ /* 0x002fce0008000f00 */
.L_x_0:
[----:B------:R-:W2:Y:S02]  /*01a0*/  LDCU.64 UR4, c[0x0][0x8b0] ;  /* 0x00011600ff0477ac */ /* 0x000ea40008000a00 */
[----:B--2---:R-:W-:-:S04]  /*01b0*/  UISETP.NE.U32.AND UP0, UPT, UR4, URZ, UPT ;  /* 0x000000ff0400728c */ /* 0x004fc8000bf05070 */
[----:B------:R-:W-:-:S09]  /*01c0*/  UISETP.NE.AND.EX UP0, UPT, UR5, URZ, UPT, UP0 ;  /* 0x000000ff0500728c */ /* 0x000fd2000bf05300 */
[----:B------:R-:W-:Y:S05]  /*01d0*/  BRA.U UP0, `(.L_x_2) ;  /* 0x0000000100287547 */ /* 0x000fea000b800000 */
[----:B------:R-:W2:Y:S02]  /*01e0*/  LDCU.64 UR4, c[0x0][0x8a8] ;  /* 0x00011500ff0477ac */ /* 0x000ea40008000a00 */
[----:B--2---:R-:W-:-:S04]  /*01f0*/  UISETP.NE.U32.AND UP0, UPT, UR4, URZ, UPT ;  /* 0x000000ff0400728c */ /* 0x004fc8000bf05070 */
[----:B------:R-:W-:-:S09]  /*0200*/  UISETP.NE.AND.EX UP0, UPT, UR5, URZ, UPT, UP0 ;  /* 0x000000ff0500728c */ /* 0x000fd2000bf05300 */
[----:B------:R-:W-:Y:S05]  /*0210*/  BRA.U !UP0, `(.L_x_3) ;  /* 0x0000000108107547 */ /* 0x000fea000b800000 */
[----:B------:R-:W2:Y:S01]  /*0220*/  LDC.64 R24, c[0x0][0x8a8] ;  /* 0x00022a00ff187b82 */ /* 0x000ea20000000a00 */
[----:B------:R-:W2:Y:S02]  /*0230*/  LDCU.64 UR4, c[0x0][0x358] ;  /* 0x00006b00ff0477ac */ /* 0x000ea40008000a00 */
[----:B--2---:R2:W5:Y:S01]  /*0240*/  LDG.E R24, desc[UR4][R24.64] ;  /* 0x0000000418187981 */ /* 0x004562000c1e1900 */
[----:B------:R-:W-:Y:S05]  /*0250*/  BRA `(.L_x_2) ;  /* 0x0000000000087947 */ /* 0x000fea0003800000 */
.L_x_3:
[----:B------:R-:W2:Y:S02]  /*0260*/  LDCU UR4, c[0x0][0x8a0] ;  /* 0x00011400ff0477ac */ /* 0x000ea40008000800 */
[----:B--2---:R-:W-:Y:S02]  /*0270*/  MOV R24, UR4 ;  /* 0x0000000400187c02 */ /* 0x004fe40008000f00 */
.L_x_2:
[----:B------:R-:W-:Y:S01]  /*0280*/  IMAD.U32 R0, RZ, RZ, UR25 ;  /* 0x00000019ff007e24 */ /* 0x000fe2000f8e00ff */
[----:B------:R-:W-:Y:S04]  /*0290*/  BSSY.RECONVERGENT B0, `(.L_x_4) ;  /* 0x000000c000007945 */ /* 0x000fe80003800200 */
[C---:B------:R-:W-:Y:S02]  /*02a0*/  ISETP.NE.OR P3, PT, R0.reuse, 0x1, !P0 ;  /* 0x000000010000780c */ /* 0x040fe40004765670 */
[----:B------:R-:W-:-:S11]  /*02b0*/  ISETP.NE.OR P2, PT, R0, 0x3, !P0 ;  /* 0x000000030000780c */ /* 0x000fd60004745670 */
[----:B------:R-:W-:Y:S05]  /*02c0*/  @P3 BRA `(.L_x_5) ;  /* 0x0000000000203947 */ /* 0x000fea0003800000 */
[----:B------:R-:W3:Y:S02]  /*02d0*/  LDCU.64 UR4, c[0x0][0x348] ;  /* 0x00006900ff0477ac */ /* 0x000ee40008000a00 */
[----:B---3--:R-:W-:Y:S02]  /*02e0*/  UIADD3 UR6, UP1, UPT, UR4, 0x80, URZ ;  /* 0x0000008004067890 */ /* 0x008fe4000ff3e0ff */
[----:B------:R-:W-:Y:S02]  /*02f0*/  UIADD3 UR4, UP0, UPT, UR4, 0x180, URZ ;  /* 0x0000018004047890 */ /* 0x000fe4000ff1e0ff */
[----:B------:R-:W-:Y:S02]  /*0300*/  UIADD3.X UR7, UPT, UPT, URZ, UR5, URZ, UP1, !UPT ;  /* 0x00000005ff077290 */ /* 0x000fe40008ffe4ff */
[----:B------:R-:W-:-:S07]  /*0310*/  UIADD3.X UR5, UPT, UPT, URZ, UR5, URZ, UP0, !UPT ;  /* 0x00000005ff057290 */ /* 0x000fce00087fe4ff */
[----:B------:R3:W-:Y:S02]  /*0320*/  UTMACCTL.PF [UR6] ;  /* 0x00000000060079b9 */ /* 0x0007e40008040000 */
[----:B------:R3:W-:Y:S02]  /*0330*/  UTMACCTL.PF [UR4] ;  /* 0x00000000040079b9 */ /* 0x0007e40008040000 */
[----:B---3--:R-:W-:Y:S01]  /*0340*/  NOP ;  /* 0x0000000000007918 */ /* 0x008fe20000000000 */
.L_x_5:
[----:B------:R-:W-:Y:S05]  /*0350*/  BSYNC.RECONVERGENT B0 ;  /* 0x0000000000007941 */ /* 0x000fea0003800200 */
.L_x_4:
[----:B------:R-:W-:Y:S04]  /*0360*/  BSSY.RECONVERGENT B0, `(.L_x_6) ;  /* 0x000000a000007945 */ /* 0x000fe80003800200 */
        /* <DEDUP_REMOVED lines=9> */
.L_x_7:
[----:B------:R-:W-:Y:S05]  /*0400*/  BSYNC.RECONVERGENT B0 ;  /* 0x0000000000007941 */ /* 0x000fea0003800200 */
.L_x_6:
[----:B------:R-:W3:Y:S01]  /*0410*/  LDCU.64 UR4, c[0x0][0x888] ;  /* 0x00011100ff0477ac */ /* 0x000ee20008000a00 */
[----:B------:R-:W-:Y:S01]  /*0420*/  ISETP.NE.AND.EX P1, PT, RZ, UR9, PT, P1 ;  /* 0x00000009ff007c0c */ /* 0x000fe2000bf25310 */
[----:B------:R-:W-:Y:S01]  /*0430*/  UPLOP3.LUT UP3, UPT, UPT, UPT, UPT, 0x80, 0x8 ;  /* 0x000000000008789c */ /* 0x000fe20003f6f070 */
[----:B---3--:R-:W-:-:S04]  /*0440*/  ISETP.NE.U32.AND P2, PT, RZ, UR4, PT ;  /* 0x00000004ff007c0c */ /* 0x008fc8000bf45070 */
[----:B------:R-:W-:-:S13]  /*0450*/  ISETP.NE.AND.EX P2, PT, RZ, UR5, PT, P2 ;  /* 0x00000005ff007c0c */ /* 0x000fda000bf45320 */
[----:B------:R-:W-:Y:S05]  /*0460*/  @P2 BRA P1, `(.L_x_8) ;  /* 0x0000000000282947 */ /* 0x000fea0000800000 */
[----:B------:R-:W-:Y:S01]  /*0470*/  UISETP.NE.U32.AND UP0, UPT, UR8, URZ, UPT ;  /* 0x000000ff0800728c */ /* 0x000fe2000bf05070 */
[----:B-----5:R-:W-:Y:S01]  /*0480*/  FSETP.NEU.AND P1, PT, R27, RZ, PT ;  /* 0x000000ff1b00720b */ /* 0x020fe20003f2d000 */
[----:B------:R-:W-:Y:S02]  /*0490*/  UISETP.NE.U32.AND UP2, UPT, UR4, URZ, UPT ;  /* 0x000000ff0400728c */ /* 0x000fe4000bf45070 */
[----:B------:R-:W-:Y:S02]  /*04a0*/  UISETP.NE.AND.EX UP1, UPT, UR9, URZ, UPT, UP0 ;  /* 0x000000ff0900728c */ /* 0x000fe4000bf25300 */
[----:B------:R-:W-:-:S04]  /*04b0*/  UISETP.NE.AND.EX UP0, UPT, UR5, URZ, UPT, UP2 ;  /* 0x000000ff0500728c */ /* 0x000fc8000bf05320 */
[----:B------:R-:W-:-:S04]  /*04c0*/  USEL UR4, URZ, 0xffffffff, UP0 ;  /* 0xffffffffff047887 */ /* 0x000fc80008000000 */
[----:B------:R-:W-:Y:S01]  /*04d0*/  VOTEU.ANY UP0, P1 ;  /* 0x0000000000ff7886 */ /* 0x000fe20000800100 */
[----:B------:R-:W-:-:S04]  /*04e0*/  @!UP1 USEL UR4, URZ, 0xffffffff, UP0 ;  /* 0xffffffffff049887 */ /* 0x000fc80008000000 */
[----:B------:R-:W-:-:S04]  /*04f0*/  ULOP3.LUT UR4, UR4, 0x1, URZ, 0xc0, !UPT ;  /* 0x0000000104047892 */ /* 0x000fc8000f8ec0ff */
[----:B------:R-:W-:-:S11]  /*0500*/  UISETP.NE.U32.AND UP3, UPT, UR4, 0x1, UPT ;  /* 0x000000010400788c */ /* 0x000fd6000bf65070 */
.L_x_8:
[----:B------:R-:W3:Y:S01]  /*0510*/  SHFL.IDX PT, R0, R51, RZ, 0x1f ;  /* 0x00001fff33007589 */ /* 0x000ee200000e0000 */
[----:B------:R-:W-:-:S04]  /*0520*/  UISETP.NE.AND UP0, UPT, UR25, 0x2, UPT ;  /* 0x000000021900788c */ /* 0x000fc8000bf05270 */
[----:B------:R-:W-:Y:S02]  /*0530*/  UISETP.EQ.AND UP1, UPT, UR46, URZ, !UP0 ;  /* 0x000000ff2e00728c */ /* 0x000fe4000c722270 */
[----:B------:R-:W-:-:S04]  /*0540*/  USEL UR52, URZ, 0x1, UP0 ;  /* 0x00000001ff347887 */ /* 0x000fc80008000000 */
[----:B------:R-:W-:Y:S02]  /*0550*/  PLOP3.LUT P3, PT, P0, PT, UP1, 0x80, 0x8 ;  /* 0x000000000008781c */ /* 0x000fe4000076f018 */
[----:B---3--:R-:W-:-:S13]  /*0560*/  ISETP.NE.AND P1, PT, R0, RZ, PT ;  /* 0x000000ff0000720c */ /* 0x008fda0003f25270 */
[----:B------:R-:W-:Y:S05]  /*0570*/  @P1 BRA `(.L_x_9) ;  /* 0x0000000000a81947 */ /* 0x000fea0003800000 */
[----:B------:R-:W-:Y:S01]  /*0580*/  ELECT P1, URZ, PT ;  /* 0x0000000000ff782f */ /* 0x000fe20003820000 */
[----:B------:R-:W-:-:S12]  /*0590*/  BSSY.RECONVERGENT B0, `(.L_x_9) ;  /* 0x0000028000007945 */ /* 0x000fd80003800200 */
[----:B------:R-:W-:Y:S05]  /*05a0*/  @!P1 BRA `(.L_x_10) ;  /* 0x0000000000989947 */ /* 0x000fea0003800000 */
[----:B------:R-:W-:Y:S01]  /*05b0*/  UMOV UR4, 0x400 ;  /* 0x0000040000047882 */ /* 0x000fe20000000000 */
[----:B------:R-:W-:Y:S01]  /*05c0*/  UMOV UR8, 0x1 ;  /* 0x0000000100087882 */ /* 0x000fe20000000000 */
[----:B------:R-:W-:Y:S01]  /*05d0*/  UMOV UR6, 0x5 ;  /* 0x0000000500067882 */ /* 0x000fe20000000000 */
[----:B------:R-:W-:Y:S02]  /*05e0*/  ULEA UR4, UR47, UR4, 0x18 ;  /* 0x000000042f047291 */ /* 0x000fe4000f8ec0ff */
[----:B------:R-:W-:-:S04]  /*05f0*/  UIADD3 UR8, UPT, UPT, -UR8, 0x100000, URZ ;  /* 0x0010000008087890 */ /* 0x000fc8000fffe1ff */
[----:B------:R-:W-:Y:S02]  /*0600*/  USHF.L.U32 UR9, UR8, 0xb, URZ ;  /* 0x0000000b08097899 */ /* 0x000fe400080006ff */
[----:B------:R-:W-:Y:S02]  /*0610*/  USHF.L.U32 UR8, UR8, 0x1, URZ ;  /* 0x0000000108087899 */ /* 0x000fe400080006ff */
[----:B------:R-:W-:-:S04]  /*0620*/  UIADD3 UR6, UPT, UPT, -UR6, 0x100000, URZ ;  /* 0x0010000006067890 */ /* 0x000fc8000fffe1ff */
[----:B------:R-:W-:Y:S02]  /*0630*/  USHF.L.U32 UR7, UR6, 0xb, URZ ;  /* 0x0000000b06077899 */ /* 0x000fe400080006ff */
[----:B------:R-:W-:Y:S01]  /*0640*/  USHF.L.U32 UR6, UR6, 0x1, URZ ;  /* 0x0000000106067899 */ /* 0x000fe200080006ff */
[----:B------:R-:W3:Y:S03]  /*0650*/  FENCE.VIEW.ASYNC.S ;  /* 0x00000000000073c6 */ /* 0x000ee60000000000 */
[----:B---3--:R3:W4:Y:S08]  /*0660*/  SYNCS.EXCH.64 URZ, [UR4], UR8 ;  /* 0x0000000804ff75b2 */ /* 0x0087300008000100 */
[----:B------:R3:W1:Y:S01]  /*0670*/  SYNCS.EXCH.64 URZ, [UR4+0x68], UR6 ;  /* 0x0000680604ff75b2 */ /* 0x0006620008000100 */
        /* <DEDUP_REMOVED lines=23> */
[----:B------:R3:W1:Y:S02]  /*07f0*/  SYNCS.EXCH.64 URZ, [UR4+0xc8], UR6 ;  /* 0x0000c80604ff75b2 */ /* 0x0006640008000100 */
[----:B---34-:R-:W-:Y:S01]  /*0800*/  NOP ;  /* 0x0000000000007918 */ /* 0x018fe20000000000 */
.L_x_10:
[----:B------:R-:W-:Y:S05]  /*0810*/  BSYNC.RECONVERGENT B0 ;  /* 0x0000000000007941 */ /* 0x000fea0003800200 */
.L_x_9:
[----:B------:R-:W3:Y:S01]  /*0820*/  SHFL.IDX PT, R0, R51, RZ, 0x1f ;  /* 0x00001fff33007589 */ /* 0x000ee200000e0000 */
[----:B------:R-:W-:Y:S01]  /*0830*/  NOP ;  /* 0x0000000000007918 */ /* 0x000fe20000000000 */
[----:B---3--:R-:W-:-:S13]  /*0840*/  ISETP.NE.AND P1, PT, R0, 0x1, PT ;  /* 0x000000010000780c */ /* 0x008fda0003f25270 */
[----:B------:R-:W-:Y:S05]  /*0850*/  @P1 BRA `(.L_x_11) ;  /* 0x0000000000541947 */ /* 0x000fea0003800000 */
        /* <DEDUP_REMOVED lines=10> */
[----:B------:R-:W-:Y:S01]  /*0900*/  ELECT P1, URZ, PT ;  /* 0x0000000000ff782f */ /* 0x000fe20003820000 */
[----:B------:R-:W3:Y:S02]  /*0910*/  FENCE.VIEW.ASYNC.S ;  /* 0x00000000000073c6 */ /* 0x000ee40000000000 */
[----:B---3--:R3:W4:Y:S08]  /*0920*/  SYNCS.EXCH.64 URZ, [UR4+0xd0], UR8 ;  /* 0x0000d00804ff75b2 */ /* 0x0087300008000100 */
[----:B------:R3:W1:Y:S01]  /*0930*/  SYNCS.EXCH.64 URZ, [UR4+0xf0], UR6 ;  /* 0x0000f00604ff75b2 */ /* 0x0006620008000100 */
[----:B------:R3:W1:Y:S01]  /*0940*/  SYNCS.EXCH.64 URZ, [UR4+0xd8], UR8 ;  /* 0x0000d80804ff75b2 */ /* 0x0006620008000100 */
[----:B------:R3:W1:Y:S01]  /*0950*/  SYNCS.EXCH.64 URZ, [UR4+0xf8], UR6 ;  /* 0x0000f80604ff75b2 */ /* 0x0006620008000100 */
[----:B------:R3:W1:Y:S01]  /*0960*/  SYNCS.EXCH.64 URZ, [UR4+0xe0], UR8 ;  /* 0x0000e00804ff75b2 */ /* 0x0006620008000100 */
[----:B------:R3:W1:Y:S01]  /*0970*/  SYNCS.EXCH.64 URZ, [UR4+0x100], UR6 ;  /* 0x0001000604ff75b2 */ /* 0x0006620008000100 */
[----:B------:R3:W1:Y:S01]  /*0980*/  SYNCS.EXCH.64 URZ, [UR4+0xe8], UR8 ;  /* 0x0000e80804ff75b2 */ /* 0x0006620008000100 */
[----:B------:R3:W1:Y:S01]  /*0990*/  SYNCS.EXCH.64 URZ, [UR4+0x108], UR6 ;  /* 0x0001080604ff75b2 */ /* 0x0006620008000100 */
[----:B------:R-:W-:Y:S01]  /*09a0*/  NOP ;  /* 0x0000000000007918 */ /* 0x000fe20000000000 */
.L_x_11:
[----:B------:R-:W2:Y:S01]  /*09b0*/  SHFL.IDX PT, R0, R51, RZ, 0x1f ;  /* 0x00001fff33007589 */ /* 0x000ea200000e0000 */
[----:B------:R-:W-:Y:S01]  /*09c0*/  NOP ;  /* 0x0000000000007918 */ /* 0x000fe20000000000 */
[----:B--2---:R-:W-:-:S13]  /*09d0*/  ISETP.NE.AND P1, PT, R0, 0x3, PT ;  /* 0x000000030000780c */ /* 0x004fda0003f25270 */
[----:B------:R-:W-:Y:S05]  /*09e0*/  @P1 BRA `(.L_x_12) ;  /* 0x00000000002c1947 */ /* 0x000fea0003800000 */
[----:B---3--:R-:W-:Y:S01]  /*09f0*/  UMOV UR6, 0x400 ;  /* 0x0000040000067882 */ /* 0x008fe20000000000 */
[----:B------:R-:W-:Y:S01]  /*0a00*/  UMOV UR4, 0x20 ;  /* 0x0000002000047882 */ /* 0x000fe20000000000 */
[----:B------:R-:W-:Y:S02]  /*0a10*/  ULEA UR6, UR47, UR6, 0x18 ;  /* 0x000000062f067291 */ /* 0x000fe4000f8ec0ff */
[----:B------:R-:W-:-:S04]  /*0a20*/  UIADD3 UR4, UPT, UPT, -UR4, 0x100000, URZ ;  /* 0x0010000004047890 */ /* 0x000fc8000fffe1ff */
[----:B------:R-:W-:Y:S02]  /*0a30*/  USHF.L.U32 UR5, UR4, 0xb, URZ ;  /* 0x0000000b04057899 */ /* 0x000fe400080006ff */
[----:B------:R-:W-:Y:S01]  /*0a40*/  USHF.L.U32 UR4, UR4, 0x1, URZ ;  /* 0x0000000104047899 */ /* 0x000fe200080006ff */
[----:B------:R-:W-:Y:S01]  /*0a50*/  ELECT P1, URZ, PT ;  /* 0x0000000000ff782f */ /* 0x000fe20003820000 */
[----:B------:R-:W2:Y:S10]  /*0a60*/  FENCE.VIEW.ASYNC.S ;  /* 0x00000000000073c6 */ /* 0x000eb40000000000 */
[----:B--2---:R2:W3:Y:S01]  /*0a70*/  SYNCS.EXCH.64 URZ, [UR6+0x110], UR4 ;  /* 0x0001100406ff75b2 */ /* 0x0044e20008000100 */
[----:B------:R2:W1:Y:S01]  /*0a80*/  SYNCS.EXCH.64 URZ, [UR6+0x118], UR4 ;  /* 0x0001180406ff75b2 */ /* 0x0004620008000100 */
[----:B------:R-:W-:Y:S01]  /*0a90*/  NOP ;  /* 0x0000000000007918 */ /* 0x000fe20000000000 */
.L_x_12:
[----:B------:R-:W4:Y:S01]  /*0aa0*/  SHFL.IDX PT, R0, R51, RZ, 0x1f ;  /* 0x00001fff33007589 */ /* 0x000f2200000e0000 */
[----:B------:R-:W-:Y:S01]  /*0ab0*/  NOP ;  /* 0x0000000000007918 */ /* 0x000fe20000000000 */
[----:B----4-:R-:W-:-:S13]  /*0ac0*/  ISETP.NE.AND P1, PT, R0, 0x4, PT ;  /* 0x000000040000780c */ /* 0x010fda0003f25270 */
[----:B------:R-:W-:Y:S05]  /*0ad0*/  @P1 BRA `(.L_x_13) ;  /* 0x0000000000481947 */ /* 0x000fea0003800000 */
[----:B--23--:R-:W-:Y:S01]  /*0ae0*/  UMOV UR4, 0xe20 ;  /* 0x00000e2000047882 */ /* 0x00cfe20000000000 */
[----:B------:R-:W-:Y:S01]  /*0af0*/  UMOV UR6, 0x400 ;  /* 0x0000040000067882 */ /* 0x000fe20000000000 */
[----:B------:R-:W-:Y:S01]  /*0b00*/  USEL UR4, UR4, 0xc20, UP3 ;  /* 0x00000c2004047887 */ /* 0x000fe20009800000 */
        /* <DEDUP_REMOVED lines=9> */
[----:B------:R-:W2:Y:S02]  /*0ba0*/  FENCE.VIEW.ASYNC.S ;  /* 0x00000000000073c6 */ /* 0x000ea40000000000 */
[----:B--2---:R4:W2:Y:S08]  /*0bb0*/  SYNCS.EXCH.64 URZ, [UR6+0x120], UR8 ;  /* 0x0001200806ff75b2 */ /* 0x0048b00008000100 */
[----:B------:R4:W3:Y:S01]  /*0bc0*/  SYNCS.EXCH.64 URZ, [UR6+0x130], UR4 ;  /* 0x0001300406ff75b2 */ /* 0x0008e20008000100 */
[----:B------:R4:W1:Y:S01]  /*0bd0*/  SYNCS.EXCH.64 URZ, [UR6+0x128], UR8 ;  /* 0x0001280806ff75b2 */ /* 0x0008620008000100 */
[----:B------:R4:W1:Y:S02]  /*0be0*/  SYNCS.EXCH.64 URZ, [UR6+0x138], UR4 ;  /* 0x0001380406ff75b2 */ /* 0x0008640008000100 */
[----:B----4-:R-:W-:Y:S01]  /*0bf0*/  NOP ;  /* 0x0000000000007918 */ /* 0x010fe20000000000 */
.L_x_13:
[----:B------:R-:W4:Y:S01]  /*0c00*/  SHFL.IDX PT, R0, R51, RZ, 0x1f ;  /* 0x00001fff33007589 */ /* 0x000f2200000e0000 */
[----:B------:R-:W-:Y:S01]  /*0c10*/  NOP ;  /* 0x0000000000007918 */ /* 0x000fe20000000000 */
[----:B----4-:R-:W-:-:S13]  /*0c20*/  ISETP.NE.AND P1, PT, R0, 0x5, PT ;  /* 0x000000050000780c */ /* 0x010fda0003f25270 */
[----:B------:R-:W-:Y:S05]  /*0c30*/  @P1 BRA `(.L_x_14) ;  /* 0x0000000000541947 */ /* 0x000fea0003800000 */
[----:B--23--:R-:W-:Y:S01]  /*0c40*/  UMOV UR4, 0x400 ;  /* 0x0000040000047882 */ /* 0x00cfe20000000000 */
        /* <DEDUP_REMOVED lines=14> */
[----:B------:R4:W1:Y:S01]  /*0d30*/  SYNCS.EXCH.64 URZ, [UR4+0x168], UR8 ;  /* 0x0001680804ff75b2 */ /* 0x0008620008000100 */
[----:B------:R4:W1:Y:S01]  /*0d40*/  SYNCS.EXCH.64 URZ, [UR4+0x150], UR6 ;  /* 0x0001500604ff75b2 */ /* 0x0008620008000100 */
[----:B------:R4:W1:Y:S01]  /*0d50*/  SYNCS.EXCH.64 URZ, [UR4+0x170], UR8 ;  /* 0x0001700804ff75b2 */ /* 0x0008620008000100 */
[----:B------:R4:W1:Y:S01]  /*0d60*/  SYNCS.EXCH.64 URZ, [UR4+0x158], UR6 ;  /* 0x0001580604ff75b2 */ /* 0x0008620008000100 */
[----:B------:R4:W1:Y:S02]  /*0d70*/  SYNCS.EXCH.64 URZ, [UR4+0x178], UR8 ;  /* 0x0001780804ff75b2 */ /* 0x0008640008000100 */
[----:B----4-:R-:W-:Y:S01]  /*0d80*/  NOP ;  /* 0x0000000000007918 */ /* 0x010fe20000000000 */
.L_x_14:
[----:B------:R-:W4:Y:S01]  /*0d90*/  SHFL.IDX PT, R0, R51, RZ, 0x1f ;  /* 0x00001fff33007589 */ /* 0x000f2200000e0000 */
[----:B------:R-:W-:Y:S01]  /*0da0*/  ISETP.NE.OR P0, PT, RZ, UR25, !P0 ;  /* 0x00000019ff007c0c */ /* 0x000fe2000c705670 */
[----:B------:R-:W-:Y:S01]  /*0db0*/  NOP ;  /* 0x0000000000007918 */ /* 0x000fe20000000000 */
[----:B----4-:R-:W-:-:S13]  /*0dc0*/  ISETP.NE.AND P1, PT, R0, 0x3, PT ;  /* 0x000000030000780c */ /* 0x010fda0003f25270 */
[----:B------:R-:W-:Y:S05]  /*0dd0*/  @P1 BRA `(.L_x_15) ;  /* 0x0000000000341947 */ /* 0x000fea0003800000 */
[----:B--23--:R-:W-:Y:S01]  /*0de0*/  UMOV UR4, 0x400 ;  /* 0x0000040000047882 */ /* 0x00cfe20000000000 */
[----:B------:R-:W-:Y:S01]  /*0df0*/  UMOV UR6, 0x20 ;  /* 0x0000002000067882 */ /* 0x000fe20000000000 */
[----:B------:R-:W-:Y:S02]  /*0e00*/  ULEA UR4, UR47, UR4, 0x18 ;  /* 0x000000042f047291 */ /* 0x000fe4000f8ec0ff */
[----:B------:R-:W-:-:S04]  /*0e10*/  UIADD3 UR6, UPT, UPT, -UR6, 0x100000, URZ ;  /* 0x0010000006067890 */ /* 0x000fc8000fffe1ff */
[----:B------:R-:W-:Y:S02]  /*0e20*/  USHF.L.U32 UR7, UR6, 0xb, URZ ;  /* 0x0000000b06077899 */ /* 0x000fe400080006ff */
[----:B------:R-:W-:Y:S01]  /*0e30*/  USHF.L.U32 UR6, UR6, 0x1, URZ ;  /* 0x0000000106067899 */ /* 0x000fe200080006ff */
[----:B------:R-:W-:Y:S01]  /*0e40*/  ELECT P1, URZ, PT ;  /* 0x0000000000ff782f */ /* 0x000fe20003820000 */
[----:B------:R-:W2:Y:S10]  /*0e50*/  FENCE.VIEW.ASYNC.S ;  /* 0x00000000000073c6 */ /* 0x000eb40000000000 */
[----:B--2---:R4:W2:Y:S01]  /*0e60*/  SYNCS.EXCH.64 URZ, [UR4+0x180], UR6 ;  /* 0x0001800604ff75b2 */ /* 0x0048a20008000100 */
[----:B------:R4:W3:Y:S01]  /*0e70*/  SYNCS.EXCH.64 URZ, [UR4+0x190], UR6 ;  /* 0x0001900604ff75b2 */ /* 0x0008e20008000100 */
[----:B------:R4:W1:Y:S01]  /*0e80*/  SYNCS.EXCH.64 URZ, [UR4+0x188], UR6 ;  /* 0x0001880604ff75b2 */ /* 0x0008620008000100 */
[----:B------:R4:W1:Y:S02]  /*0e90*/  SYNCS.EXCH.64 URZ, [UR4+0x198], UR6 ;  /* 0x0001980604ff75b2 */ /* 0x0008640008000100 */
[----:B----4-:R-:W-:Y:S01]  /*0ea0*/  NOP ;  /* 0x0000000000007918 */ /* 0x010fe20000000000 */
.L_x_15:
[----:B------:R-:W-:Y:S01]  /*0eb0*/  VOTEU.ALL UP0, P0 ;  /* 0x0000000000ff7886 */ /* 0x000fe20000000000 */
[----:B--23--:R-:W-:Y:S01]  /*0ec0*/  UMOV UR4, 0x20 ;  /* 0x0000002000047882 */ /* 0x00cfe20000000000 */
[----:B------:R-:W2:Y:S01]  /*0ed0*/  LDCU UR34, c[0x0][0x36c] ;  /* 0x00006d80ff2277ac */ /* 0x000ea20008000800 */
[----:B------:R-:W-:Y:S01]  /*0ee0*/  NOP ;  /* 0x0000000000007918 */ /* 0x000fe20000000000 */
[----:B------:R-:W-:Y:S01]  /*0ef0*/  LOP3.LUT R0, R61, 0x1f, RZ, 0xc0, !PT ;  /* 0x0000001f3d007812 */ /* 0x000fe200078ec0ff */
[----:B------:R-:W-:Y:S01]  /*0f00*/  @!UP0 UMOV UR6, 0x400 ;  /* 0x0000040000068882 */ /* 0x000fe20000000000 */
[----:B------:R-:W-:-:S04]  /*0f10*/  @!UP0 UIADD3 UR4, UPT, UPT, -UR4, 0x100000, URZ ;  /* 0x0010000004048890 */ /* 0x000fc8000fffe1ff */
[----:B------:R-:W-:Y:S02]  /*0f20*/  @!UP0 USHF.L.U32 UR5, UR4, 0xb, URZ ;  /* 0x0000000b04058899 */ /* 0x000fe400080006ff */
[----:B------:R-:W-:Y:S02]  /*0f30*/  @!UP0 USHF.L.U32 UR4, UR4, 0x1, URZ ;  /* 0x0000000104048899 */ /* 0x000fe400080006ff */
[----:B------:R-:W-:Y:S01]  /*0f40*/  @!UP0 ULEA UR6, UR47, UR6, 0x18 ;  /* 0x000000062f068291 */ /* 0x000fe2000f8ec0ff */
[----:B------:R-:W-:Y:S01]  /*0f50*/  VOTEU.ALL UP0, P0 ;  /* 0x0000000000ff7886 */ /* 0x000fe20000000000 */
[----:B------:R-:W-:Y:S02]  /*0f60*/  UISETP.NE.AND UP4, UPT, UR25, URZ, UPT ;  /* 0x000000ff1900728c */ /* 0x000fe4000bf85270 */
[----:B--2---:R-:W-:Y:S01]  /*0f70*/  UISETP.EQ.U32.AND UP1, UPT, UR34, 0x1, UPT ;  /* 0x000000012200788c */ /* 0x004fe2000bf22070 */
[----:B------:R-:W2:Y:S07]  /*0f80*/  FENCE.VIEW.ASYNC.S ;  /* 0x00000000000073c6 */ /* 0x000eae0000000000 */
[----:B--2---:R2:W3:Y:S01]  /*0f90*/  @!UP0 SYNCS.EXCH.64 URZ, [UR6+0x1a0], UR4 ;  /* 0x0001a00406ff85b2 */ /* 0x0044e20008000100 */
[----:B------:R-:W-:Y:S05]  /*0fa0*/  BRA.U !UP1, `(.L_x_16) ;  /* 0x0000000109087547 */ /* 0x000fea000b800000 */
[----:B-1-3--:R-:W-:Y:S01]  /*0fb0*/  UCGABAR_ARV ;  /* 0x00000000000079c7 */ /* 0x00afe20008000000 */
[----:B------:R-:W-:Y:S05]  /*0fc0*/  BRA `(.L_x_17) ;  /* 0x0000000000047947 */ /* 0x000fea0003800000 */
.L_x_16:
[----:B-1-3--:R-:W-:Y:S01]  /*0fd0*/  NOP ;  /* 0x0000000000007918 */ /* 0x00afe20000000000 */
.L_x_17:
[----:B------:R-:W1:Y:S01]  /*0fe0*/  S2UR UR9, SR_CTAID.Y ;  /* 0x00000000000979c3 */ /* 0x000e620000002600 */
[----:B------:R-:W-:-:S05]  /*0ff0*/  CS2R.32 R52, SR_CgaSize ;  /* 0x0000000000347805 */ /* 0x000fca0000008a00 */
[----:B------:R-:W-:-:S05]  /*1000*/  IMAD R52, R52, -0xa0, RZ ;  /* 0xffffff6034347824 */ /* 0x000fca00078e02ff */
[----:B------:R-:W-:-:S14]  /*1010*/  R2UR UR8, R52 ;  /* 0x00000000340872ca */ /* 0x000fdc00000e0000 */
[----:B------:R-:W3:Y:S01]  /*1020*/  LDCU UR8, c[0x0][UR8+0x2b4] ;  /* 0x00005680080877ac */ /* 0x000ee20008000800 */
[----:B------:R-:W-:-:S05]  /*1030*/  CS2R.32 R52, SR_CgaSize ;  /* 0x0000000000347805 */ /* 0x000fca0000008a00 */
[----:B------:R-:W-:-:S05]  /*1040*/  IMAD R52, R52, -0xa0, RZ ;  /* 0xffffff6034347824 */ /* 0x000fca00078e02ff */
[----:B------:R-:W-:-:S14]  /*1050*/  R2UR UR7, R52 ;  /* 0x00000000340772ca */ /* 0x000fdc00000e0000 */
[----:B------:R-:W4:Y:S01]  /*1060*/  LDCU UR7, c[0x0][UR7+0x2b0] ;  /* 0x00005600070777ac */ /* 0x000f220008000800 */
[----:B------:R-:W4:Y:S01]  /*1070*/  S2UR UR20, SR_CTAID.X ;  /* 0x00000000001479c3 */ /* 0x000f220000002500 */
[----:B--2---:R-:W-:Y:S02]  /*1080*/  USHF.L.U32 UR6, UR47, 0x4, URZ ;  /* 0x000000042f067899 */ /* 0x004fe400080006ff */
[----:B------:R-:W-:Y:S01]  /*1090*/  ULOP3.LUT UR4, UR46, 0xc, UR47, 0xf8, !UPT ;  /* 0x0000000c2e047892 */ /* 0x000fe2000f8ef82f */
[----:B------:R-:W-:-:S05]  /*10a0*/  CS2R.32 R52, SR_CgaSize ;  /* 0x0000000000347805 */ /* 0x000fca0000008a00 */
[----:B------:R-:W-:-:S05]  /*10b0*/  IMAD R52, R52, -0xa0, RZ ;  /* 0xffffff6034347824 */ /* 0x000fca00078e02ff */
[----:B------:R-:W-:-:S14]  /*10c0*/  R2UR UR11, R52 ;  /* 0x00000000340b72ca */ /* 0x000fdc00000e0000 */
[----:B------:R-:W2:Y:S01]  /*10d0*/  LDCU UR11, c[0x0][UR11+0x2a4] ;  /* 0x000054800b0b77ac */ /* 0x000ea20008000800 */
[----:B------:R-:W1:Y:S01]  /*10e0*/  S2UR UR36, SR_CTAID.Z ;  /* 0x00000000002479c3 */ /* 0x000e620000002700 */
[----:B------:R-:W-:Y:S02]  /*10f0*/  ULOP3.LUT UR32, UR6, 0x20, URZ, 0xc0, !UPT ;  /* 0x0000002006207892 */ /* 0x000fe4000f8ec0ff */
[----:B------:R-:W-:Y:S01]  /*1100*/  UISETP.GT.U32.AND UP0, UPT, UR4, 0xffff, UPT ;  /* 0x0000ffff0400788c */ /* 0x000fe2000bf04070 */
[----:B------:R-:W-:-:S05]  /*1110*/  CS2R.32 R52, SR_CgaSize ;  /* 0x0000000000347805 */ /* 0x000fca0000008a00 */
[----:B------:R-:W-:-:S05]  /*1120*/  IMAD R52, R52, -0xa0, RZ ;  /* 0xffffff6034347824 */ /* 0x000fca00078e02ff */
[----:B------:R-:W-:-:S14]  /*1130*/  R2UR UR63, R52 ;  /* 0x00000000343f72ca */ /* 0x000fdc00000e0000 */
[----:B------:R-:W2:Y:S01]  /*1140*/  LDCU UR63, c[0x0][UR63+0x2a0] ;  /* 0x000054003f3f77ac */ /* 0x000ea20008000800 */
[----:B-1----:R-:W-:Y:S01]  /*1150*/  I2FP.F32.U32 R2, UR9 ;  /* 0x0000000900027c45 */ /* 0x002fe20008201000 */
[----:B------:R-:W-:Y:S01]  /*1160*/  USEL UR4, UR4, 0xffff, !UP0 ;  /* 0x0000ffff04047887 */ /* 0x000fe2000c000000 */
[----:B------:R-:W1:Y:S03]  /*1170*/  LDCU UR30, c[0x0][0xb24] ;  /* 0x00016480ff1e77ac */ /* 0x000e660008000800 */
[----:B---3--:R-:W-:Y:S01]  /*1180*/  FMUL R2, R2, UR8 ;  /* 0x0000000802027c20 */ /* 0x008fe20008400000 */
[----:B------:R-:W-:Y:S01]  /*1190*/  ULOP3.LUT UR4, UR4, 0xffff, URZ, 0xc0, !UPT ;  /* 0x0000ffff04047892 */ /* 0x000fe2000f8ec0ff */
[----:B----4-:R-:W-:Y:S01]  /*11a0*/  I2FP.F32.U32 R3, UR20 ;  /* 0x0000001400037c45 */ /* 0x010fe20008201000 */
[----:B------:R-:W-:-:S03]  /*11b0*/  ULOP3.LUT UR5, UR47, 0x3, URZ, 0xc0, !UPT ;  /* 0x000000032f057892 */ /* 0x000fc6000f8ec0ff */
[----:B------:R-:W3:Y:S01]  /*11c0*/  F2I.U32.TRUNC.NTZ R2, R2 ;  /* 0x0000000200027305 */ /* 0x000ee2000020f000 */
[----:B------:R-:W-:Y:S01]  /*11d0*/  UMOV UR21, 0x5 ;  /* 0x0000000500157882 */ /* 0x000fe20000000000 */
[----:B------:R-:W-:Y:S01]  /*11e0*/  FMUL R3, R3, UR7 ;  /* 0x0000000703037c20 */ /* 0x000fe20008400000 */
[----:B------:R-:W-:Y:S02]  /*11f0*/  USHF.L.U32 UR21, UR21, UR4, URZ ;  /* 0x0000000415157299 */ /* 0x000fe400080006ff */
[----:B------:R-:W-:Y:S02]  /*1200*/  UISETP.GT.U32.AND UP1, UPT, UR5, 0xffff, UPT ;  /* 0x0000ffff0500788c */ /* 0x000fe4000bf24070 */
[----:B------:R-:W-:Y:S01]  /*1210*/  USHF.L.U32 UR27, UR47, 0x8, URZ ;  /* 0x000000082f1b7899 */ /* 0x000fe200080006ff */
[----:B------:R-:W4:Y:S01]  /*1220*/  F2I.U32.TRUNC.NTZ R3, R3 ;  /* 0x0000000300037305 */ /* 0x000f22000020f000 */
[----:B------:R-:W-:Y:S02]  /*1230*/  USEL UR24, UR5, 0xffff, !UP1 ;  /* 0x0000ffff05187887 */ /* 0x000fe4000c800000 */
[----:B------:R-:W-:-:S02]  /*1240*/  USHF.L.U32 UR29, UR47, 0x2, URZ ;  /* 0x000000022f1d7899 */ /* 0x000fc400080006ff */
[----:B------:R-:W-:Y:S01]  /*1250*/  USHF.L.U32 UR26, UR47, 0xa, URZ ;  /* 0x0000000a2f1a7899 */ /* 0x000fe200080006ff */
[----:B---3--:R-:W-:Y:S01]  /*1260*/  R2UR UR6, R2 ;  /* 0x00000000020672ca */ /* 0x008fe200000e0000 */
[----:B------:R-:W-:Y:S01]  /*1270*/  USHF.L.U32 UR8, UR20, 0x6, URZ ;  /* 0x0000000614087899 */ /* 0x000fe200080006ff */
[----:B------:R-:W-:Y:S01]  /*1280*/  PRMT R2, RZ, 0x7610, R2 ;  /* 0x00007610ff027816 */ /* 0x000fe20000000002 */
[----:B------:R-:W-:Y:S01]  /*1290*/  ULOP3.LUT UR24, UR24, 0xffff, URZ, 0xc0, !UPT ;  /* 0x0000ffff18187892 */ /* 0x000fe2000f8ec0ff */
[----:B------:R-:W-:Y:S01]  /*12a0*/  UMOV UR10, 0x1111 ;  /* 0x00001111000a7882 */ /* 0x000fe20000000000 */
[----:B------:R-:W3:Y:S01]  /*12b0*/  LDCU UR45, c[0x0][0xb24] ;  /* 0x00016480ff2d77ac */ /* 0x000ee20008000800 */
[----:B----4-:R-:W-:Y:S02]  /*12c0*/  R2UR UR7, R3 ;  /* 0x00000000030772ca */ /* 0x010fe400000e0000 */
[----:B------:R-:W-:Y:S01]  /*12d0*/  PRMT R3, RZ, 0x7610, R3 ;  /* 0x00007610ff037816 */ /* 0x000fe20000000003 */
[----:B------:R-:W4:Y:S04]  /*12e0*/  LDCU UR33, c[0x0][0xb30] ;  /* 0x00016600ff2177ac */ /* 0x000f280008000800 */
[----:B------:R-:W-:-:S02]  /*12f0*/  UIADD3 UR4, UPT, UPT, -UR6, URZ, URZ ;  /* 0x000000ff06047290 */ /* 0x000fc4000fffe1ff */
[----:B------:R-:W-:Y:S02]  /*1300*/  UISETP.NE.AND UP5, UPT, UR25, 0x2, UPT ;  /* 0x000000021900788c */ /* 0x000fe4000bfa5270 */
[----:B--2---:R-:W-:Y:S02]  /*1310*/  UIMAD UR4, UR11, UR4, UR9 ;  /* 0x000000040b0472a4 */ /* 0x004fe4000f8e0209 */
[----:B------:R-:W-:Y:S02]  /*1320*/  UIADD3 UR5, UPT, UPT, -UR7, URZ, URZ ;  /* 0x000000ff07057290 */ /* 0x000fe4000fffe1ff */
[----:B------:R-:W-:Y:S02]  /*1330*/  ULOP3.LUT UR27, UR27, 0xc00, URZ, 0xc0, !UPT ;  /* 0x00000c001b1b7892 */ /* 0x000fe4000f8ec0ff */
[----:B------:R-:W-:Y:S01]  /*1340*/  IMAD.U32 R52, RZ, RZ, UR4 ;  /* 0x00000004ff347e24 */ /* 0x000fe2000f8e00ff */
[----:B------:R-:W-:Y:S02]  /*1350*/  ULOP3.LUT UR29, UR29, 0x30, URZ, 0xc0, !UPT ;  /* 0x000000301d1d7892 */ /* 0x000fe4000f8ec0ff */
[----:B------:R-:W-:-:S02]  /*1360*/  ULOP3.LUT UR26, UR26, 0x800, URZ, 0xc0, !UPT ;  /* 0x000008001a1a7892 */ /* 0x000fc4000f8ec0ff */
[----:B-1----:R-:W-:Y:S01]  /*1370*/  UISETP.GE.AND UP6, UPT, UR30, 0x1, UPT ;  /* 0x000000011e00788c */ /* 0x002fe2000bfc6270 */
[----:B------:R-:W-:Y:S01]  /*1380*/  UMOV UR28, UR9 ;  /* 0x00000009001c7c82 */ /* 0x000fe20008000000 */
[----:B------:R-:W-:Y:S02]  /*1390*/  ULOP3.LUT UR49, UR8, 0x40, URZ, 0xc0, !UPT ;  /* 0x0000004008317892 */ /* 0x000fe4000f8ec0ff */
[----:B------:R-:W-:Y:S02]  /*13a0*/  USHF.L.U32 UR24, UR10, UR24, URZ ;  /* 0x000000180a187299 */ /* 0x000fe400080006ff */
[----:B------:R-:W-:Y:S01]  /*13b0*/  UIMAD UR63, UR63, UR5, UR20 ;  /* 0x000000053f3f72a4 */ /* 0x000fe2000f8e0214 */
[----:B---34-:R-:W-:Y:S11]  /*13c0*/  BRA.U UP4, `(.L_x_18) ;  /* 0x0000000104b07547 */ /* 0x018ff6000b800000 */
[----:B------:R-:W-:Y:S01]  /*13d0*/  R2UR UR17, R52 ;  /* 0x00000000341172ca */ /* 0x000fe200000e0000 */
[----:B------:R-:W-:-:S12]  /*13e0*/  ULOP3.LUT UR4, UR63, 0x2, URZ, 0x3c, !UPT ;  /* 0x000000023f047892 */ /* 0x000fd8000f8e3cff */
[----:B------:R-:W-:Y:S02]  /*13f0*/  UISETP.NE.AND UP0, UPT, UR17, URZ, UPT ;  /* 0x000000ff1100728c */ /* 0x000fe4000bf05270 */
[----:B------:R-:W-:Y:S02]  /*1400*/  UISETP.NE.AND UP2, UPT, UR17, 0x1, UPT ;  /* 0x000000011100788c */ /* 0x000fe4000bf45270 */
[----:B------:R-:W-:Y:S02]  /*1410*/  UISETP.GT.U32.AND UP1, UPT, UR63, 0x1, UP0 ;  /* 0x000000013f00788c */ /* 0x000fe40008724070 */
[----:B------:R-:W-:Y:S02]  /*1420*/  UISETP.GT.U32.AND UP0, UPT, UR4, 0x1, UP0 ;  /* 0x000000010400788c */ /* 0x000fe40008704070 */
[----:B------:R-:W-:Y:S02]  /*1430*/  USEL UR7, URZ, 0x1, UP1 ;  /* 0x00000001ff077887 */ /* 0x000fe40008800000 */
[----:B------:R-:W-:-:S02]  /*1440*/  USEL UR8, URZ, 0x2, UP1 ;  /* 0x00000002ff087887 */ /* 0x000fc40008800000 */
[----:B------:R-:W-:Y:S02]  /*1450*/  UISETP.GT.U32.AND UP1, UPT, UR63, 0x1, UP2 ;  /* 0x000000013f00788c */ /* 0x000fe40009724070 */
[----:B------:R-:W-:Y:S02]  /*1460*/  USEL UR12, URZ, 0x4, UP0 ;  /* 0x00000004ff0c7887 */ /* 0x000fe40008000000 */
[----:B------:R-:W-:Y:S02]  /*1470*/  USEL UR15, URZ, 0x8, UP0 ;  /* 0x00000008ff0f7887 */ /* 0x000fe40008000000 */
[----:B------:R-:W-:Y:S02]  /*1480*/  UISETP.GT.U32.AND UP0, UPT, UR4, 0x1, UP2 ;  /* 0x000000010400788c */ /* 0x000fe40009704070 */
[----:B------:R-:W-:Y:S02]  /*1490*/  USEL UR6, URZ, 0x10, UP1 ;  /* 0x00000010ff067887 */ /* 0x000fe40008800000 */
[----:B------:R-:W-:-:S02]  /*14a0*/  USEL UR11, URZ, 0x20, UP1 ;  /* 0x00000020ff0b7887 */ /* 0x000fc40008800000 */
[----:B------:R-:W-:Y:S02]  /*14b0*/  UISETP.NE.AND UP1, UPT, UR17, 0x2, UPT ;  /* 0x000000021100788c */ /* 0x000fe4000bf25270 */
[----:B------:R-:W-:Y:S02]  /*14c0*/  USEL UR14, URZ, 0x40, UP0 ;  /* 0x00000040ff0e7887 */ /* 0x000fe40008000000 */
[----:B------:R-:W-:Y:S02]  /*14d0*/  USEL UR16, URZ, 0x80, UP0 ;  /* 0x00000080ff107887 */ /* 0x000fe40008000000 */
[----:B------:R-:W-:Y:S02]  /*14e0*/  UISETP.GT.U32.AND UP0, UPT, UR63, 0x1, UP1 ;  /* 0x000000013f00788c */ /* 0x000fe40008f04070 */
[----:B------:R-:W-:Y:S02]  /*14f0*/  UISETP.NE.AND UP2, UPT, UR17, 0x3, UPT ;  /* 0x000000031100788c */ /* 0x000fe4000bf45270 */
[----:B------:R-:W-:-:S02]  /*1500*/  USEL UR5, URZ, 0x100, UP0 ;  /* 0x00000100ff057887 */ /* 0x000fc40008000000 */
[----:B------:R-:W-:Y:S02]  /*1510*/  USEL UR10, URZ, 0x200, UP0 ;  /* 0x00000200ff0a7887 */ /* 0x000fe40008000000 */
[----:B------:R-:W-:Y:S02]  /*1520*/  UISETP.GT.U32.AND UP0, UPT, UR63, 0x1, UP2 ;  /* 0x000000013f00788c */ /* 0x000fe40009704070 */
[----:B------:R-:W-:Y:S02]  /*1530*/  UIADD3 UR5, UPT, UPT, UR5, UR6, UR7 ;  /* 0x0000000605057290 */ /* 0x000fe4000fffe007 */
[----:B------:R-:W-:Y:S02]  /*1540*/  USEL UR9, URZ, 0x1000, UP0 ;  /* 0x00001000ff097887 */ /* 0x000fe40008000000 */
[----:B------:R-:W-:Y:S02]  /*1550*/  USEL UR13, URZ, 0x2000, UP0 ;  /* 0x00002000ff0d7887 */ /* 0x000fe40008000000 */
[----:B------:R-:W-:-:S02]  /*1560*/  UIADD3 UR5, UPT, UPT, UR8, UR9, UR5 ;  /* 0x0000000908057290 */ /* 0x000fc4000fffe005 */
[----:B------:R-:W-:Y:S02]  /*1570*/  UISETP.GT.U32.AND UP1, UPT, UR4, 0x1, UP1 ;  /* 0x000000010400788c */ /* 0x000fe40008f24070 */
[----:B------:R-:W-:Y:S02]  /*1580*/  UIADD3 UR5, UPT, UPT, UR10, UR11, UR5 ;  /* 0x0000000b0a057290 */ /* 0x000fe4000fffe005 */
[----:B------:R-:W-:Y:S02]  /*1590*/  UISETP.GT.U32.AND UP0, UPT, UR4, 0x1, UP2 ;  /* 0x000000010400788c */ /* 0x000fe40009704070 */
[----:B------:R-:W-:Y:S02]  /*15a0*/  USEL UR4, URZ, 0x400, UP1 ;  /* 0x00000400ff047887 */ /* 0x000fe40008800000 */
[----:B------:R-:W-:Y:S02]  /*15b0*/  UIADD3 UR5, UPT, UPT, UR12, UR13, UR5 ;  /* 0x0000000d0c057290 */ /* 0x000fe4000fffe005 */
[----:B------:R-:W-:-:S02]  /*15c0*/  USEL UR6, URZ, 0x4000, UP0 ;  /* 0x00004000ff067887 */ /* 0x000fc40008000000 */
[----:B------:R-:W-:Y:S02]  /*15d0*/  UIADD3 UR5, UPT, UPT, UR4, UR14, UR5 ;  /* 0x0000000e04057290 */ /* 0x000fe4000fffe005 */
[----:B------:R-:W-:Y:S02]  /*15e0*/  USEL UR7, URZ, 0x800, UP1 ;  /* 0x00000800ff077887 */ /* 0x000fe40008800000 */
[----:B------:R-:W-:Y:S02]  /*15f0*/  ULOP3.LUT UR4, UR63, 0xfffffffe, URZ, 0xc0, !UPT ;  /* 0xfffffffe3f047892 */ /* 0x000fe4000f8ec0ff */
[----:B------:R-:W-:Y:S02]  /*1600*/  UIADD3 UR5, UPT, UPT, UR15, UR6, UR5 ;  /* 0x000000060f057290 */ /* 0x000fe4000fffe005 */
[----:B------:R-:W-:Y:S02]  /*1610*/  ULEA UR4, UR17, UR4, 0x2 ;  /* 0x0000000411047291 */ /* 0x000fe4000f8e10ff */
[----:B------:R-:W-:-:S02]  /*1620*/  USEL UR6, URZ, 0x8000, UP0 ;  /* 0x00008000ff067887 */ /* 0x000fc40008000000 */
[----:B------:R-:W-:-:S03]  /*1630*/  UIADD3 UR5, UPT, UPT, UR7, UR16, UR5 ;  /* 0x0000001007057290 */ /* 0x000fc6000fffe005 */
[----:B------:R-:W-:Y:S01]  /*1640*/  UMOV UR7, 0x3 ;  /* 0x0000000300077882 */ /* 0x000fe20000000000 */
[----:B------:R-:W-:Y:S02]  /*1650*/  UIADD3 UR5, UPT, UPT, UR5, UR6, URZ ;  /* 0x0000000605057290 */ /* 0x000fe4000fffe0ff */
[----:B------:R-:W-:-:S04]  /*1660*/  USHF.L.U32 UR4, UR7, UR4, URZ ;  /* 0x0000000407047299 */ /* 0x000fc800080006ff */
[----:B------:R-:W-:Y:S02]  /*1670*/  MOV R3, UR5 ;  /* 0x0000000500037c02 */ /* 0x000fe40008000f00 */
[----:B------:R-:W-:Y:S02]  /*1680*/  IMAD.U32 R2, RZ, RZ, UR4 ;  /* 0x00000004ff027e24 */ /* 0x000fe4000f8e00ff */
.L_x_18:
[----:B------:R-:W-:Y:S05]  /*1690*/  BRA.U !UP6, `(.L_x_19) ;  /* 0x000000010ed47547 */ /* 0x000fea000b800000 */
[----:B------:R-:W1:Y:S01]  /*16a0*/  LDCU.128 UR12, c[0x0][0xb10] ;  /* 0x00016200ff0c77ac */ /* 0x000e620008000c00 */
[----:B------:R-:W2:Y:S01]  /*16b0*/  LDCU UR6, c[0x0][0x370] ;  /* 0x00006e00ff0677ac */ /* 0x000ea20008000800 */
[----:B------:R-:W3:Y:S01]  /*16c0*/  LDCU UR5, c[0x0][0x374] ;  /* 0x00006e80ff0577ac */ /* 0x000ee20008000800 */
[----:B------:R-:W4:Y:S01]  /*16d0*/  LDCU UR31, c[0x0][0xb0c] ;  /* 0x00016180ff1f77ac */ /* 0x000f220008000800 */
[----:B------:R-:W4:Y:S01]  /*16e0*/  LDCU UR7, c[0x0][0xb20] ;  /* 0x00016400ff0777ac */ /* 0x000f220008000800 */
[----:B------:R-:W4:Y:S01]  /*16f0*/  LDCU.64 UR8, c[0x0][0xb28] ;  /* 0x00016500ff0877ac */ /* 0x000f220008000a00 */
[----:B-1----:R-:W-:Y:S02]  /*1700*/  UISETP.NE.AND UP0, UPT, UR14, 0x1, UPT ;  /* 0x000000010e00788c */ /* 0x002fe4000bf05270 */
[----:B---3--:R-:W-:Y:S02]  /*1710*/  UIMAD.WIDE.U32 UR10, UR5, UR15, URZ ;  /* 0x0000000f050a72a5 */ /* 0x008fe4000f8e00ff */
[----:B--2---:R-:W-:-:S02]  /*1720*/  UIMAD.WIDE.U32 UR18, UR6, UR12, URZ ;  /* 0x0000000c061272a5 */ /* 0x004fc4000f8e00ff */
[----:B----4-:R-:W-:Y:S02]  /*1730*/  UISETP.NE.AND UP1, UPT, UR31, 0x1, UPT ;  /* 0x000000011f00788c */ /* 0x010fe4000bf25270 */
[----:B------:R-:W-:Y:S01]  /*1740*/  UISETP.NE.AND UP2, UPT, UR30, 0x1, UPT ;  /* 0x000000011e00788c */ /* 0x000fe2000bf45270 */
[----:B------:R-:W-:Y:S02]  /*1750*/  UMOV UR10, UR11 ;  /* 0x0000000b000a7c82 */ /* 0x000fe40008000000 */
[----:B------:R-:W-:Y:S01]  /*1760*/  UMOV UR18, UR19 ;  /* 0x0000001300127c82 */ /* 0x000fe20008000000 */
[----:B------:R-:W-:Y:S02]  /*1770*/  @UP0 USHF.R.U32.HI UR5, URZ, UR7, UR10 ;  /* 0x00000007ff050299 */ /* 0x000fe4000801160a */
[----:B------:R-:W-:Y:S02]  /*1780*/  UIMAD.WIDE.U32 UR22, UR28, UR15, URZ ;  /* 0x0000000f1c1672a5 */ /* 0x000fe4000f8e00ff */
[----:B------:R-:W-:-:S02]  /*1790*/  UIMAD.WIDE.U32 UR10, UR5, UR8, URZ ;  /* 0x00000008050a72a5 */ /* 0x000fc4000f8e00ff */
[----:B------:R-:W-:Y:S02]  /*17a0*/  @UP1 USHF.R.U32.HI UR6, URZ, UR13, UR18 ;  /* 0x0000000dff061299 */ /* 0x000fe40008011612 */
[----:B------:R-:W-:Y:S02]  /*17b0*/  UIMAD.WIDE.U32 UR16, UR20, UR12, URZ ;  /* 0x0000000c141072a5 */ /* 0x000fe4000f8e00ff */
[----:B------:R-:W-:Y:S01]  /*17c0*/  UIMAD.WIDE.U32 UR18, UR6, UR8, URZ ;  /* 0x00000008061272a5 */ /* 0x000fe2000f8e00ff */
[----:B------:R-:W-:Y:S01]  /*17d0*/  UMOV UR4, UR23 ;  /* 0x0000001700047c82 */ /* 0x000fe20008000000 */
[----:B------:R-:W-:Y:S01]  /*17e0*/  UMOV UR10, UR11 ;  /* 0x0000000b000a7c82 */ /* 0x000fe20008000000 */
[----:B------:R-:W-:Y:S02]  /*17f0*/  USHF.R.U32.HI UR4, URZ, UR7, UR4 ;  /* 0x00000007ff047299 */ /* 0x000fe40008011604 */
[----:B------:R-:W-:Y:S01]  /*1800*/  @UP2 USHF.R.U32.HI UR5, URZ, UR9, UR10 ;  /* 0x00000009ff052299 */ /* 0x000fe2000801160a */
[----:B------:R-:W-:Y:S01]  /*1810*/  UMOV UR16, UR17 ;  /* 0x0000001100107c82 */ /* 0x000fe20008000000 */
[----:B------:R-:W-:Y:S01]  /*1820*/  UMOV UR18, UR19 ;  /* 0x0000001300127c82 */ /* 0x000fe20008000000 */
[----:B------:R-:W-:-:S02]  /*1830*/  USHF.R.U32.HI UR13, URZ, UR13, UR16 ;  /* 0x0000000dff0d7299 */ /* 0x000fc40008011610 */
[----:B------:R-:W-:Y:S02]  /*1840*/  USEL UR4, UR28, UR4, !UP0 ;  /* 0x000000041c047287 */ /* 0x000fe4000c000000 */
[----:B------:R-:W-:Y:S02]  /*1850*/  @UP2 USHF.R.U32.HI UR6, URZ, UR9, UR18 ;  /* 0x00000009ff062299 */ /* 0x000fe40008011612 */
[----:B------:R-:W-:Y:S02]  /*1860*/  UIMAD UR7, UR5, UR30, URZ ;  /* 0x0000001e050772a4 */ /* 0x000fe4000f8e02ff */
[----:B------:R-:W-:Y:S02]  /*1870*/  USEL UR5, UR20, UR13, !UP1 ;  /* 0x0000000d14057287 */ /* 0x000fe4000c800000 */
[----:B------:R-:W-:Y:S02]  /*1880*/  UIMAD UR12, UR6, UR30, URZ ;  /* 0x0000001e060c72a4 */ /* 0x000fe4000f8e02ff */
[----:B------:R-:W-:-:S02]  /*1890*/  UISETP.GE.AND UP0, UPT, UR4, UR7, UPT ;  /* 0x000000070400728c */ /* 0x000fc4000bf06270 */
[----:B------:R-:W-:Y:S02]  /*18a0*/  UIMAD.WIDE.U32 UR10, UR4, UR8, URZ ;  /* 0x00000008040a72a5 */ /* 0x000fe4000f8e00ff */
[----:B------:R-:W-:Y:S02]  /*18b0*/  UISETP.GE.OR UP0, UPT, UR5, UR12, UP0 ;  /* 0x0000000c0500728c */ /* 0x000fe40008706670 */
[----:B------:R-:W-:Y:S02]  /*18c0*/  UIMAD.WIDE.U32 UR12, UR5, UR8, URZ ;  /* 0x00000008050c72a5 */ /* 0x000fe4000f8e00ff */
[----:B------:R-:W-:Y:S01]  /*18d0*/  UIADD3 UR10, UPT, UPT, -UR4, URZ, URZ ;  /* 0x000000ff040a7290 */ /* 0x000fe2000fffe1ff */
[----:B------:R-:W-:Y:S01]  /*18e0*/  UMOV UR8, UR11 ;  /* 0x0000000b00087c82 */ /* 0x000fe20008000000 */
[----:B------:R-:W-:Y:S02]  /*18f0*/  UIADD3 UR11, UPT, UPT, -UR5, URZ, URZ ;  /* 0x000000ff050b7290 */ /* 0x000fe4000fffe1ff */
[----:B------:R-:W-:-:S03]  /*1900*/  USHF.R.U32.HI UR8, URZ, UR9, UR8 ;  /* 0x00000009ff087299 */ /* 0x000fc60008011608 */
[----:B------:R-:W-:Y:S01]  /*1910*/  @!UP0 UMOV UR7, UR13 ;  /* 0x0000000d00078c82 */ /* 0x000fe20008000000 */
[----:B------:R-:W-:Y:S02]  /*1920*/  UIMAD UR28, UR14, UR10, UR28 ;  /* 0x0000000a0e1c72a4 */ /* 0x000fe4000f8e021c */
[----:B------:R-:W-:Y:S02]  /*1930*/  USEL UR8, UR4, UR8, !UP2 ;  /* 0x0000000804087287 */ /* 0x000fe4000d000000 */
[----:B------:R-:W-:Y:S02]  /*1940*/  @!UP0 USHF.R.U32.HI UR7, URZ, UR9, UR7 ;  /* 0x00000009ff078299 */ /* 0x000fe40008011607 */
[----:B------:R-:W-:Y:S02]  /*1950*/  UIADD3 UR9, UPT, UPT, -UR8, URZ, URZ ;  /* 0x000000ff08097290 */ /* 0x000fe4000fffe1ff */
[----:B------:R-:W-:Y:S02]  /*1960*/  @!UP0 USEL UR7, UR5, UR7, !UP2 ;  /* 0x0000000705078287 */ /* 0x000fe4000d000000 */
[----:B------:R-:W-:-:S02]  /*1970*/  UIMAD UR9, UR30, UR9, UR4 ;  /* 0x000000091e0972a4 */ /* 0x000fc4000f8e0204 */
[----:B------:R-:W-:Y:S02]  /*1980*/  @!UP0 UIADD3 UR8, UPT, UPT, UR8, -UR7, URZ ;  /* 0x8000000708088290 */ /* 0x000fe4000fffe0ff */
[----:B------:R-:W-:Y:S02]  /*1990*/  @!UP0 UIMAD UR6, UR9, UR6, UR7 ;  /* 0x00000006090682a4 */ /* 0x000fe4000f8e0207 */
[----:B------:R-:W-:Y:S02]  /*19a0*/  @!UP0 UIMAD UR4, UR8, UR30, UR5 ;  /* 0x0000001e080482a4 */ /* 0x000fe4000f8e0205 */
[----:B------:R-:W-:Y:S02]  /*19b0*/  UIMAD UR20, UR31, UR11, UR20 ;  /* 0x0000000b1f1472a4 */ /* 0x000fe4000f8e0214 */
[----:B------:R-:W-:Y:S01]  /*19c0*/  UIMAD UR28, UR4, UR14, UR28 ;  /* 0x0000000e041c72a4 */ /* 0x000fe2000f8e021c */
[----:B------:R-:W-:Y:S02]  /*19d0*/  @!UP0 UMOV UR5, UR6 ;  /* 0x0000000600058c82 */ /* 0x000fe40008000000 */
[----:B------:R-:W-:-:S12]  /*19e0*/  UIMAD UR20, UR5, UR31, UR20 ;  /* 0x0000001f051472a4 */ /* 0x000fd8000f8e0214 */
.L_x_19:
[----:B------:R-:W-:-:S09]  /*19f0*/  UISETP.NE.AND UP0, UPT, UR33, 0x1, UPT ;  /* 0x000000012100788c */ /* 0x000fd2000bf05270 */
[----:B------:R-:W-:Y:S05]  /*1a00*/  BRA.U UP0, `(.L_x_20) ;  /* 0x0000000100447547 */ /* 0x000fea000b800000 */
[----:B------:R-:W1:Y:S01]  /*1a10*/  LDCU.128 UR8, c[0x0][0xb10] ;  /* 0x00016200ff0877ac */ /* 0x000e620008000c00 */
[----:B------:R-:W2:Y:S01]  /*1a20*/  LDCU UR12, c[0x0][0xb0c] ;  /* 0x00016180ff0c77ac */ /* 0x000ea20008000800 */
[----:B------:R-:W3:Y:S01]  /*1a30*/  LDCU UR13, c[0x0][0xb20] ;  /* 0x00016400ff0d77ac */ /* 0x000ee20008000800 */
[----:B-1----:R-:W-:Y:S02]  /*1a40*/  UIMAD.WIDE.U32 UR6, UR20, UR8, URZ ;  /* 0x00000008140672a5 */ /* 0x002fe4000f8e00ff */
[----:B------:R-:W-:Y:S02]  /*1a50*/  UIMAD.WIDE.U32 UR4, UR28, UR11, URZ ;  /* 0x0000000b1c0472a5 */ /* 0x000fe4000f8e00ff */
[----:B--2---:R-:W-:Y:S02]  /*1a60*/  UISETP.NE.AND UP1, UPT, UR12, 0x1, UPT ;  /* 0x000000010c00788c */ /* 0x004fe4000bf25270 */
[----:B------:R-:W-:Y:S01]  /*1a70*/  UISETP.NE.AND UP0, UPT, UR10, 0x1, UPT ;  /* 0x000000010a00788c */ /* 0x000fe2000bf05270 */
[----:B------:R-:W-:-:S02]  /*1a80*/  UMOV UR6, UR7 ;  /* 0x0000000700067c82 */ /* 0x000fc40008000000 */
[----:B------:R-:W-:Y:S01]  /*1a90*/  UMOV UR4, UR5 ;  /* 0x0000000500047c82 */ /* 0x000fe20008000000 */
[----:B------:R-:W-:Y:S02]  /*1aa0*/  USHF.R.U32.HI UR9, URZ, UR9, UR6 ;  /* 0x00000009ff097299 */ /* 0x000fe40008011606 */
[----:B---3--:R-:W-:Y:S02]  /*1ab0*/  USHF.R.U32.HI UR4, URZ, UR13, UR4 ;  /* 0x0000000dff047299 */ /* 0x008fe40008011604 */
[----:B------:R-:W-:Y:S02]  /*1ac0*/  USEL UR5, UR20, UR9, !UP1 ;  /* 0x0000000914057287 */ /* 0x000fe4000c800000 */
[----:B------:R-:W-:-:S04]  /*1ad0*/  USEL UR4, UR28, UR4, !UP0 ;  /* 0x000000041c047287 */ /* 0x000fc8000c000000 */
[----:B------:R-:W-:Y:S02]  /*1ae0*/  UIADD3 UR6, UPT, UPT, UR5, -UR4, URZ ;  /* 0x8000000405067290 */ /* 0x000fe4000fffe0ff */
[----:B------:R-:W-:Y:S02]  /*1af0*/  UIADD3 UR4, UPT, UPT, -UR5, UR4, URZ ;  /* 0x0000000405047290 */ /* 0x000fe4000fffe1ff */
[----:B------:R-:W-:Y:S02]  /*1b00*/  UIMAD UR28, UR6, UR10, UR28 ;  /* 0x0000000a061c72a4 */ /* 0x000fe4000f8e021c */
[----:B------:R-:W-:-:S12]  /*1b10*/  UIMAD UR20, UR4, UR12, UR20 ;  /* 0x0000000c041472a4 */ /* 0x000fd8000f8e0214 */
.L_x_20:
[----:B------:R-:W-:-:S09]  /*1b20*/  UISETP.EQ.U32.AND UP0, UPT, UR34, 0x1, UPT ;  /* 0x000000012200788c */ /* 0x000fd2000bf02070 */
[----:B------:R-:W-:Y:S05]  /*1b30*/  BRA.U !UP0, `(.L_x_21) ;  /* 0x00000001080c7547 */ /* 0x000fea000b800000 */
[----:B------:R-:W-:Y:S01]  /*1b40*/  UCGABAR_WAIT ;  /* 0x0000000000007dc7 */ /* 0x000fe20008000000 */
[----:B------:R-:W-:Y:S01]  /*1b50*/  CCTL.IVALL ;  /* 0x00000000ff00798f */ /* 0x000fe20002000000 */
[----:B------:R-:W-:Y:S05]  /*1b60*/  BRA `(.L_x_22) ;  /* 0x0000000000047947 */ /* 0x000fea0003800000 */
.L_x_21:
[----:B------:R-:W-:Y:S06]  /*1b70*/  BAR.SYNC.DEFER_BLOCKING 0x0 ;  /* 0x0000000000007b1d */ /* 0x000fec0000010000 */
.L_x_22:
[----:B------:R-:W-:Y:S05]  /*1b80*/  BRA.U UP5, `(.L_x_23) ;  /* 0x0000001905407547 */ /* 0x000fea000b800000 */
[----:B------:R-:W1:Y:S01]  /*1b90*/  LDCU UR6, c[0x0][0x38c] ;  /* 0x00007180ff0677ac */ /* 0x000e620008000800 */
[----:B------:R-:W-:Y:S01]  /*1ba0*/  PLOP3.LUT P1, PT, PT, PT, UP3, 0x80, 0x8 ;  /* 0x000000000008781c */ /* 0x000fe20003f2f038 */
[----:B------:R-:W-:Y:S01]  /*1bb0*/  IMAD.MOV.U32 R12, RZ, RZ, 0x1 ;  /* 0x00000001ff0c7424 */ /* 0x000fe200078e00ff */
[----:B------:R-:W-:Y:S02]  /*1bc0*/  ISETP.NE.AND P2, PT, R0, RZ, P3 ;  /* 0x000000ff0000720c */ /* 0x000fe40001f45270 */
[----:B------:R-:W-:Y:S02]  /*1bd0*/  CS2R R10, SRZ ;  /* 0x00000000000a7805 */ /* 0x000fe4000001ff00 */
[----:B------:R-:W-:Y:S01]  /*1be0*/  PLOP3.LUT P1, PT, P1, PT, PT, 0x8, 0x80 ;  /* 0x000000000080781c */ /* 0x000fe20000f2e170 */
[----:B------:R-:W-:Y:S01]  /*1bf0*/  IMAD.MOV.U32 R9, RZ, RZ, RZ ;  /* 0x000000ffff097224 */ /* 0x000fe200078e00ff */
[----:B------:R-:W2:Y:S01]  /*1c00*/  LDCU UR41, c[0x0][0x370] ;  /* 0x00006e00ff2977ac */ /* 0x000ea20008000800 */
[----:B------:R-:W-:Y:S01]  /*1c10*/  IMAD.MOV.U32 R8, RZ, RZ, 0x1 ;  /* 0x00000001ff087424 */ /* 0x000fe200078e00ff */
[----:B------:R-:W3:Y:S01]  /*1c20*/  LDCU.64 UR30, c[0x0][0x348] ;  /* 0x00006900ff1e77ac */ /* 0x000ee20008000a00 */
[----:B------:R-:W-:Y:S01]  /*1c30*/  UIADD3 UR46, UPT, UPT, UR49, UR32, URZ ;  /* 0x00000020312e7290 */ /* 0x000fe2000fffe0ff */
[----:B------:R-:W4:Y:S01]  /*1c40*/  LDCU UR40, c[0x0][0x374] ;  /* 0x00006e80ff2877ac */ /* 0x000f220008000800 */
[----:B-1----:R-:W-:-:S02]  /*1c50*/  UIADD3 UR5, UPT, UPT, UR6, 0x3f, URZ ;  /* 0x0000003f06057890 */ /* 0x002fc4000fffe0ff */
[----:B------:R-:W-:Y:S02]  /*1c60*/  UIADD3 UR50, UPT, UPT, UR6, 0x7e, URZ ;  /* 0x0000007e06327890 */ /* 0x000fe4000fffe0ff */
[----:B------:R-:W-:Y:S01]  /*1c70*/  USHF.R.S32.HI UR4, URZ, 0x1f, UR5 ;  /* 0x0000001fff047899 */ /* 0x000fe20008011405 */
[----:B------:R-:W-:-:S03]  /*1c80*/  UMOV UR7, URZ ;  /* 0x000000ff00077c82 */ /* 0x000fc60008000000 */
[----:B------:R-:W-:Y:S02]  /*1c90*/  ULEA.HI UR4, UR4, UR5, URZ, 0x6 ;  /* 0x0000000504047291 */ /* 0x000fe4000f8f30ff */
[----:B------:R-:W-:Y:S02]  /*1ca0*/  UIADD3 UR5, UPT, UPT, UR6, -0x1, URZ ;  /* 0xffffffff06057890 */ /* 0x000fe4000fffe0ff */
[----:B------:R-:W-:Y:S02]  /*1cb0*/  USHF.R.S32.HI UR43, URZ, 0x6, UR4 ;  /* 0x00000006ff2b7899 */ /* 0x000fe40008011404 */
[----:B------:R-:W-:Y:S02]  /*1cc0*/  UISETP.GE.U32.AND UP1, UPT, UR5, -0x7f, UPT ;  /* 0xffffff810500788c */ /* 0x000fe4000bf26070 */
[----:B------:R-:W-:-:S04]  /*1cd0*/  UISETP.LT.U32.AND UP0, UPT, UR43, 0xd, UPT ;  /* 0x0000000d2b00788c */ /* 0x000fc8000bf01070 */
[----:B------:R-:W-:Y:S02]  /*1ce0*/  USEL UR42, UR43, 0xd, UP0 ;  /* 0x0000000d2b2a7887 */ /* 0x000fe40008000000 */
[----:B------:R-:W-:Y:S02]  /*1cf0*/  UISETP.NE.AND UP0, UPT, UR25, URZ, UPT ;  /* 0x000000ff1900728c */ /* 0x000fe4000bf05270 */
[----:B------:R-:W-:Y:S02]  /*1d00*/  UIADD3 UR4, UPT, UPT, UR42, -0x1, URZ ;  /* 0xffffffff2a047890 */ /* 0x000fe4000fffe0ff */
[----:B------:R-:W-:Y:S02]  /*1d10*/  @UP1 UIADD3 UR4, UPT, UPT, UR42, URZ, URZ ;  /* 0x000000ff2a041290 */ /* 0x000fe4000fffe0ff */
[----:B------:R-:W-:Y:S02]  /*1d20*/  USEL UR25, UR52, 0x2, UP0 ;  /* 0x0000000234197887 */ /* 0x000fe40008000000 */
[----:B------:R-:W-:-:S02]  /*1d30*/  UIADD3 UR48, UPT, UPT, UR43, -UR42, URZ ;  /* 0x8000002a2b307290 */ /* 0x000fc4000fffe0ff */
[----:B------:R-:W-:Y:S02]  /*1d40*/  UIADD3 UR37, UPT, UPT, UR4, 0x1, URZ ;  /* 0x0000000104257890 */ /* 0x000fe4000fffe0ff */
[----:B--234-:R-:W-:-:S12]  /*1d50*/  UIADD3 UR44, UPT, UPT, -UR4, URZ, URZ ;  /* 0x000000ff042c7290 */ /* 0x01cfd8000fffe1ff */
.L_x_43:
[----:B------:R-:W-:Y:S01]  /*1d60*/  UISETP.NE.AND UP0, UPT, UR47, URZ, UPT ;  /* 0x000000ff2f00728c */ /* 0x000fe2000bf05270 */
[----:B------:R-:W1:Y:S08]  /*1d70*/  S2UR UR47, SR_CgaCtaId ;  /* 0x00000000002f79c3 */ /* 0x000e700000008800 */
[----:B------:R-:W-:Y:S05]  /*1d80*/  BRA.U UP0, `(.L_x_24) ;  /* 0x0000000100347547 */ /* 0x000fea000b800000 */
[----:B------:R-:W2:Y:S01]  /*1d90*/  S2R R0, SR_CgaCtaId ;  /* 0x0000000000007919 */ /* 0x000ea20000008800 */
[----:B------:R-:W-:-:S04]  /*1da0*/  MOV R2, 0x400 ;  /* 0x0000040000027802 */ /* 0x000fc80000000f00 */
[----:B--2---:R-:W-:Y:S02]  /*1db0*/  LEA R0, R0, R2, 0x18 ;  /* 0x0000000200007211 */ /* 0x004fe400078ec0ff */
[----:B------:R-:W-:-:S03]  /*1dc0*/  SHF.L.U32 R2, R8, 0x1f, RZ ;  /* 0x0000001f08027819 */ /* 0x000fc600000006ff */
[----:B------:R-:W-:-:S04]  /*1dd0*/  IMAD R0, R9, 0x8, R0 ;  /* 0x0000000809007824 */ /* 0x000fc800078e0200 */
[----:B------:R-:W2:Y:S02]  /*1de0*/  SYNCS.PHASECHK.TRANS64.TRYWAIT P0, [R0+URZ+0x190], R2 ;  /* 0x00019002000075a7 */ /* 0x000ea400080011ff */
[----:B--2---:R-:W-:Y:S05]  /*1df0*/  @!P0 BRA `(.L_x_25) ;  /* 0x0000007800308947 */ /* 0x004fea0003800000 */
.L_x_159:
[----:B------:R-:W-:Y:S01]  /*1e00*/  VIADD R9, R9, 0x1 ;  /* 0x0000000109097836 */ /* 0x000fe20000000000 */
[----:B------:R2:W-:Y:S04]  /*1e10*/  SYNCS.ARRIVE.TRANS64.A1T0 RZ, [R0+URZ+0x180], RZ ;  /* 0x000180ff00ff79a7 */ /* 0x0005e800081000ff */
[----:B------:R-:W-:-:S04]  /*1e20*/  ISETP.NE.AND P0, PT, R9, 0x2, PT ;  /* 0x000000020900780c */ /* 0x000fc80003f05270 */
[----:B------:R-:W-:Y:S02]  /*1e30*/  SEL R9, R9, RZ, P0 ;  /* 0x000000ff09097207 */ /* 0x000fe40000000000 */
[----:B--2---:R-:W-:-:S04]  /*1e40*/  SEL R0, RZ, 0x1, P0 ;  /* 0x00000001ff007807 */ /* 0x004fc80000000000 */
[----:B------:R-:W-:-:S07]  /*1e50*/  LOP3.LUT R8, R8, R0, RZ, 0x3c, !PT ;  /* 0x0000000008087212 */ /* 0x000fce00078e3cff */
.L_x_24:
[----:B------:R-:W-:Y:S01]  /*1e60*/  UMOV UR6, 0x400 ;  /* 0x0000040000067882 */ /* 0x000fe20000000000 */
[----:B------:R-:W-:Y:S01]  /*1e70*/  UISETP.GE.U32.AND UP0, UPT, UR50, 0x7f, UPT ;  /* 0x0000007f3200788c */ /* 0x000fe2000bf06070 */
[----:B------:R-:W-:Y:S01]  /*1e80*/  SHF.L.U32 R0, R12, 0x1f, RZ ;  /* 0x0000001f0c007819 */ /* 0x000fe200000006ff */
[----:B-1----:R-:W-:Y:S02]  /*1e90*/  ULEA UR6, UR47, UR6, 0x18 ;  /* 0x000000062f067291 */ /* 0x002fe4000f8ec0ff */
[----:B------:R-:W-:Y:S02]  /*1ea0*/  ULEA UR11, UR28, UR46, 0x7 ;  /* 0x0000002e1c0b7291 */ /* 0x000fe4000f8e38ff */
[----:B------:R-:W-:Y:S01]  /*1eb0*/  ULEA UR4, UR7, UR6, 0x3 ;  /* 0x0000000607047291 */ /* 0x000fe2000f8e18ff */
[----:B------:R-:W-:-:S08]  /*1ec0*/  UMOV UR13, URZ ;  /* 0x000000ff000d7c82 */ /* 0x000fd00008000000 */
[----:B------:R1:W2:Y:S01]  /*1ed0*/  SYNCS.PHASECHK.TRANS64.TRYWAIT P0, [UR4+0x68], R0 ;  /* 0x00006800ff0075a7 */ /* 0x0002a20008001104 */
[----:B------:R-:W-:-:S04]  /*1ee0*/  ULEA.HI UR4, UR20, UR20, URZ, 0x1 ;  /* 0x0000001414047291 */ /* 0x000fc8000f8f08ff */
[----:B------:R-:W-:-:S04]  /*1ef0*/  USHF.L.U32 UR4, UR4, 0x6, URZ ;  /* 0x0000000604047899 */ /* 0x000fc800080006ff */
[----:B------:R-:W-:Y:S01]  /*1f00*/  ULOP3.LUT UR34, UR49, 0xffffff80, UR4, 0xf8, !UPT ;  /* 0xffffff8031227892 */ /* 0x000fe2000f8ef804 */
[----:B------:R-:W-:Y:S11]  /*1f10*/  BRA.U !UP0, `(.L_x_26) ;  /* 0x0000000108d87547 */ /* 0x000ff6000b800000 */
[----:B------:R-:W-:Y:S01]  /*1f20*/  UMOV UR18, UR44 ;  /* 0x0000002c00127c82 */ /* 0x000fe20008000000 */
[----:B------:R-:W-:Y:S01]  /*1f30*/  UMOV UR4, UR7 ;  /* 0x0000000700047c82 */ /* 0x000fe20008000000 */
[----:B------:R-:W-:Y:S01]  /*1f40*/  UMOV UR10, URZ ;  /* 0x000000ff000a7c82 */ /* 0x000fe20008000000 */
[----:B------:R-:W-:-:S05]  /*1f50*/  UMOV UR35, UR29 ;  /* 0x0000001d00237c82 */ /* 0x000fca0008000000 */
.L_x_32:
[----:B------:R-:W-:Y:S01]  /*1f60*/  ULEA UR33, UR4, UR6, 0x3 ;  /* 0x0000000604217291 */ /* 0x000fe2000f8e18ff */
[----:B------:R-:W-:Y:S01]  /*1f70*/  @P3 MOV R2, 0x8000 ;  /* 0x0000800000023802 */ /* 0x000fe20000000f00 */
[----:B--2-4-:R-:W-:Y:S10]  /*1f80*/  @P0 BRA `(.L_x_27) ;  /* 0x00000000000c0947 */ /* 0x014ff40003800000 */
[----:B------:R-:W-:-:S04]  /*1f90*/  SHF.L.U32 R3, R12, 0x1f, RZ ;  /* 0x0000001f0c037819 */ /* 0x000fc800000006ff */
[----:B------:R-:W2:Y:S02]  /*1fa0*/  SYNCS.PHASECHK.TRANS64.TRYWAIT P0, [UR33+0x68], R3 ;  /* 0x00006803ff0075a7 */ /* 0x000ea40008001121 */
[----:B--2---:R-:W-:Y:S05]  /*1fb0*/  @!P0 BRA `(.L_x_28) ;  /* 0x0000007400d48947 */ /* 0x004fea0003800000 */
.L_x_27:
[----:B------:R2:W-:Y:S01]  /*1fc0*/  @P3 SYNCS.ARRIVE.TRANS64 RZ, [UR33], R2 ;  /* 0x00000002ffff39a7 */ /* 0x0005e20008000021 */
[----:B------:R-:W-:Y:S02]  /*1fd0*/  ULOP3.LUT UR5, UR25, 0x2, URZ, 0xfc, !UPT ;  /* 0x0000000219057892 */ /* 0x000fe4000f8efcff */
[----:B------:R-:W-:Y:S02]  /*1fe0*/  UIADD3 UR18, UPT, UPT, UR18, 0x1, URZ ;  /* 0x0000000112127890 */ /* 0x000fe4000fffe0ff */
[----:B------:R-:W-:Y:S02]  /*1ff0*/  UISETP.NE.AND UP0, UPT, UR5, 0x2, UPT ;  /* 0x000000020500788c */ /* 0x000fe4000bf05270 */
[----:B------:R-:W-:-:S07]  /*2000*/  UISETP.NE.AND UP2, UPT, UR18, 0x1, UPT ;  /* 0x000000011200788c */ /* 0x000fce000bf45270 */
[----:B------:R-:W-:Y:S05]  /*2010*/  BRA.U UP0, `(.L_x_29) ;  /* 0x0000000100047547 */ /* 0x000fea000b800000 */
[----:B------:R-:W-:Y:S05]  /*2020*/  BPT.TRAP 0x1 ;  /* 0x000000040000795c */ /* 0x000fea0000300000 */
.L_x_29:
[----:B------:R-:W-:Y:S04]  /*2030*/  BSSY.RECONVERGENT B0, `(.L_x_30) ;  /* 0x0000003000007945 */ /* 0x000fe80003800200 */
[----:B------:R-:W-:Y:S05]  /*2040*/  @!P2 BRA `(.L_x_31) ;  /* 0x000000000004a947 */ /* 0x000fea0003800000 */
[----:B------:R-:W-:Y:S05]  /*2050*/  BPT.TRAP 0x1 ;  /* 0x000000040000795c */ /* 0x000fea0000300000 */
.L_x_31:
[----:B------:R-:W-:Y:S05]  /*2060*/  BSYNC.RECONVERGENT B0 ;  /* 0x0000000000007941 */ /* 0x000fea0003800200 */
.L_x_30:
[----:B------:R-:W-:Y:S02]  /*2070*/  UIADD3 UR5, UPT, UPT, UR4, 0x1, URZ ;  /* 0x0000000104057890 */ /* 0x000fe4000fffe0ff */
[----:B------:R-:W-:Y:S02]  /*2080*/  USHF.L.U32 UR4, UR4, 0xc, URZ ;  /* 0x0000000c04047899 */ /* 0x000fe400080006ff */
[----:B------:R-:W-:Y:S02]  /*2090*/  UISETP.NE.AND UP0, UPT, UR5, 0xd, UPT ;  /* 0x0000000d0500788c */ /* 0x000fe4000bf05270 */
[----:B------:R-:W-:Y:S02]  /*20a0*/  ULOP3.LUT UR32, UR27, UR4, URZ, 0xfc, !UPT ;  /* 0x000000041b207292 */ /* 0x000fe4000f8efcff */
[----:B------:R-:W-:Y:S02]  /*20b0*/  USEL UR8, URZ, 0x1, UP0 ;  /* 0x00000001ff087887 */ /* 0x000fe40008000000 */
[----:B------:R-:W-:-:S02]  /*20c0*/  USEL UR7, UR5, URZ, UP0 ;  /* 0x000000ff05077287 */ /* 0x000fc40008000000 */
[----:B------:R-:W-:Y:S02]  /*20d0*/  UIADD3 UR16, UP1, UPT, UR30, 0x80, URZ ;  /* 0x000000801e107890 */ /* 0x000fe4000ff3e0ff */
[----:B------:R-:W-:Y:S01]  /*20e0*/  ULEA UR5, UR7, UR6, 0x3 ;  /* 0x0000000607057291 */ /* 0x000fe2000f8e18ff */
[----:B------:R-:W-:Y:S01]  /*20f0*/  LOP3.LUT R12, R12, UR8, RZ, 0x3c, !PT ;  /* 0x000000080c0c7c12 */ /* 0x000fe2000f8e3cff */
[----:B------:R-:W-:Y:S02]  /*2100*/  ULOP3.LUT UR8, UR26, UR4, URZ, 0xfc, !UPT ;  /* 0x000000041a087292 */ /* 0x000fe4000f8efcff */
[----:B------:R-:W-:Y:S01]  /*2110*/  ULEA UR32, UR32, UR6, 0x1 ;  /* 0x0000000620207291 */ /* 0x000fe2000f8e08ff */
[----:B-1----:R-:W-:Y:S01]  /*2120*/  SHF.L.U32 R0, R12, 0x1f, RZ ;  /* 0x0000001f0c007819 */ /* 0x002fe200000006ff */
[----:B------:R-:W-:Y:S02]  /*2130*/  UIADD3 UR14, UP0, UPT, UR30, 0x180, URZ ;  /* 0x000001801e0e7890 */ /* 0x000fe4000ff1e0ff */
[----:B------:R-:W-:Y:S01]  /*2140*/  ULEA UR8, UR8, UR6, 0x1 ;  /* 0x0000000608087291 */ /* 0x000fe2000f8e08ff */
[----:B------:R3:W4:Y:S01]  /*2150*/  SYNCS.PHASECHK.TRANS64.TRYWAIT P0, [UR5+0x68], R0 ;  /* 0x00006800ff0075a7 */ /* 0x0007220008001105 */
[----:B------:R-:W-:-:S02]  /*2160*/  ULOP3.LUT UR33, UR33, 0xfefffff8, URZ, 0xc0, !UPT ;  /* 0xfefffff821217892 */ /* 0x000fc4000f8ec0ff */
[----:B------:R-:W-:Y:S02]  /*2170*/  UIADD3.X UR17, UPT, UPT, URZ, UR31, URZ, UP1, !UPT ;  /* 0x0000001fff117290 */ /* 0x000fe40008ffe4ff */
[----:B------:R-:W-:Y:S02]  /*2180*/  UIADD3 UR32, UPT, UPT, UR32, 0x4300, URZ ;  /* 0x0000430020207890 */ /* 0x000fe4000fffe0ff */
[----:B------:R-:W-:Y:S02]  /*2190*/  UPRMT UR5, URZ, 0x5410, UR24 ;  /* 0x00005410ff057896 */ /* 0x000fe40008000018 */
[----:B------:R-:W-:Y:S02]  /*21a0*/  UIADD3 UR8, UPT, UPT, UR8, 0x1e300, URZ ;  /* 0x0001e30008087890 */ /* 0x000fe4000fffe0ff */
[----:B------:R-:W-:Y:S02]  /*21b0*/  UIADD3.X UR15, UPT, UPT, URZ, UR31, URZ, UP0, !UPT ;  /* 0x0000001fff0f7290 */ /* 0x000fe400087fe4ff */
[----:B------:R-:W-:Y:S01]  /*21c0*/  UPRMT UR4, URZ, 0x5410, UR21 ;  /* 0x00005410ff047896 */ /* 0x000fe20008000015 */
[----:B------:R-:W-:Y:S01]  /*21d0*/  UMOV UR22, 0x0 ;  /* 0x0000000000167882 */ /* 0x000fe20000000000 */
[----:B------:R-:W-:Y:S01]  /*21e0*/  UMOV UR23, 0x10000000 ;  /* 0x1000000000177882 */ /* 0x000fe20000000000 */
[----:B------:R-:W-:Y:S01]  /*21f0*/  UMOV UR12, UR36 ;  /* 0x00000024000c7c82 */ /* 0x000fe20008000000 */
[----:B------:R-:W-:Y:S01]  /*2200*/  UMOV UR9, UR33 ;  /* 0x0000002100097c82 */ /* 0x000fe20008000000 */
[----:B------:R1:W-:Y:S01]  /*2210*/  UTMALDG.3D.MULTICAST.2CTA [UR32], [UR16], UR5, desc[UR22] ;  /* 0x00001620100073b4 */ /* 0x0003e20008211805 */
[----:B------:R-:W-:-:S03]  /*2220*/  UMOV UR13, UR37 ;  /* 0x00000025000d7c82 */ /* 0x000fc60008000000 */
[----:B------:R2:W-:Y:S01]  /*2230*/  UTMALDG.3D.MULTICAST.2CTA [UR8], [UR14], UR4, desc[UR22] ;  /* 0x000016080e0073b4 */ /* 0x0005e20008211804 */
[----:B-1----:R-:W-:Y:S02]  /*2240*/  UIADD3 UR35, UPT, UPT, UR35, 0x40, URZ ;  /* 0x0000004023237890 */ /* 0x002fe4000fffe0ff */
[----:B--2---:R-:W-:Y:S01]  /*2250*/  UIADD3 UR10, UPT, UPT, UR10, 0x40, URZ ;  /* 0x000000400a0a7890 */ /* 0x004fe2000fffe0ff */
[----:B------:R-:W-:Y:S01]  /*2260*/  UMOV UR4, UR7 ;  /* 0x0000000700047c82 */ /* 0x000fe20008000000 */
[----:B---3--:R-:W-:Y:S10]  /*2270*/  BRA.U UP2, `(.L_x_32) ;  /* 0xfffffffd02387547 */ /* 0x008ff4000b83ffff */
.L_x_26:
[----:B------:R-:W-:Y:S01]  /*2280*/  ULEA UR4, UR7, UR6, 0x3 ;  /* 0x0000000607047291 */ /* 0x000fe2000f8e18ff */
[----:B-1----:R-:W-:Y:S01]  /*2290*/  SHF.L.U32 R0, R12, 0x1f, RZ ;  /* 0x0000001f0c007819 */ /* 0x002fe200000006ff */
[----:B------:R-:W-:Y:S01]  /*22a0*/  @!P1 SYNCS.ARRIVE.TRANS64.A1T0 RZ, [UR6+0x118], RZ ;  /* 0x000118ffffff99a7 */ /* 0x000fe20008100006 */
[----:B------:R-:W-:-:S06]  /*22b0*/  UISETP.GT.AND UP0, UPT, UR43, UR42, UPT ;  /* 0x0000002a2b00728c */ /* 0x000fcc000bf04270 */
[----:B--2-4-:R1:W2:Y:S03]  /*22c0*/  SYNCS.PHASECHK.TRANS64.TRYWAIT P0, [UR4+0x68], R0 ;  /* 0x00006800ff0075a7 */ /* 0x0142a60008001104 */
[----:B------:R-:W-:Y:S05]  /*22d0*/  BRA.U !UP0, `(.L_x_33) ;  /* 0x0000000108d47547 */ /* 0x000fea000b800000 */
[----:B------:R-:W-:Y:S01]  /*22e0*/  UIADD3 UR28, UPT, UPT, UR48, UR13, URZ ;  /* 0x0000000d301c7290 */ /* 0x000fe2000fffe0ff */
[----:B------:R-:W-:-:S11]  /*22f0*/  UMOV UR4, UR7 ;  /* 0x0000000700047c82 */ /* 0x000fd60008000000 */
.L_x_39:
[----:B------:R-:W-:Y:S01]  /*2300*/  ULEA UR17, UR4, UR6, 0x3 ;  /* 0x0000000604117291 */ /* 0x000fe2000f8e18ff */
[----:B--2---:R-:W-:Y:S01]  /*2310*/  @P3 MOV R2, 0x8000 ;  /* 0x0000800000023802 */ /* 0x004fe20000000f00 */
[----:B--2-4-:R-:W-:Y:S10]  /*2320*/  @P0 BRA `(.L_x_34) ;  /* 0x00000000000c0947 */ /* 0x014ff40003800000 */
[----:B------:R-:W-:-:S04]  /*2330*/  SHF.L.U32 R3, R12, 0x1f, RZ ;  /* 0x0000001f0c037819 */ /* 0x000fc800000006ff */
[----:B------:R-:W2:Y:S02]  /*2340*/  SYNCS.PHASECHK.TRANS64.TRYWAIT P0, [UR17+0x68], R3 ;  /* 0x00006803ff0075a7 */ /* 0x000ea40008001111 */
[----:B--2---:R-:W-:Y:S05]  /*2350*/  @!P0 BRA `(.L_x_35) ;  /* 0x0000007400048947 */ /* 0x004fea0003800000 */
.L_x_34:
[----:B------:R2:W-:Y:S01]  /*2360*/  @P3 SYNCS.ARRIVE.TRANS64 RZ, [UR17], R2 ;  /* 0x00000002ffff39a7 */ /* 0x0005e20008000011 */
[----:B------:R-:W-:-:S04]  /*2370*/  ULOP3.LUT UR5, UR25, 0x2, URZ, 0xfc, !UPT ;  /* 0x0000000219057892 */ /* 0x000fc8000f8efcff */
[----:B------:R-:W-:-:S09]  /*2380*/  UISETP.NE.AND UP0, UPT, UR5, 0x2, UPT ;  /* 0x000000020500788c */ /* 0x000fd2000bf05270 */
[----:B------:R-:W-:Y:S05]  /*2390*/  BRA.U UP0, `(.L_x_36) ;  /* 0x0000000100047547 */ /* 0x000fea000b800000 */
[----:B------:R-:W-:Y:S05]  /*23a0*/  BPT.TRAP 0x1 ;  /* 0x000000040000795c */ /* 0x000fea0000300000 */
.L_x_36:
[----:B------:R-:W-:Y:S04]  /*23b0*/  BSSY.RECONVERGENT B0, `(.L_x_37) ;  /* 0x0000003000007945 */ /* 0x000fe80003800200 */
[----:B------:R-:W-:Y:S05]  /*23c0*/  @!P2 BRA `(.L_x_38) ;  /* 0x000000000004a947 */ /* 0x000fea0003800000 */
[----:B------:R-:W-:Y:S05]  /*23d0*/  BPT.TRAP 0x1 ;  /* 0x000000040000795c */ /* 0x000fea0000300000 */
.L_x_38:
[----:B------:R-:W-:Y:S05]  /*23e0*/  BSYNC.RECONVERGENT B0 ;  /* 0x0000000000007941 */ /* 0x000fea0003800200 */
.L_x_37:
[----:B------:R-:W-:Y:S02]  /*23f0*/  UIADD3 UR5, UPT, UPT, UR4, 0x1, URZ ;  /* 0x0000000104057890 */ /* 0x000fe4000fffe0ff */
[----:B------:R-:W-:Y:S02]  /*2400*/  USHF.L.U32 UR4, UR4, 0xc, URZ ;  /* 0x0000000c04047899 */ /* 0x000fe400080006ff */
[----:B------:R-:W-:Y:S02]  /*2410*/  UISETP.NE.AND UP0, UPT, UR5, 0xd, UPT ;  /* 0x0000000d0500788c */ /* 0x000fe4000bf05270 */
[----:B------:R-:W-:Y:S02]  /*2420*/  USHF.L.U32 UR10, UR13, 0x6, URZ ;  /* 0x000000060d0a7899 */ /* 0x000fe400080006ff */
[----:B------:R-:W-:Y:S02]  /*2430*/  USEL UR8, URZ, 0x1, UP0 ;  /* 0x00000001ff087887 */ /* 0x000fe40008000000 */
[----:B------:R-:W-:-:S02]  /*2440*/  USEL UR7, UR5, URZ, UP0 ;  /* 0x000000ff05077287 */ /* 0x000fc40008000000 */
[----:B------:R-:W-:Y:S02]  /*2450*/  UIADD3 UR22, UP0, UPT, UR30, 0x180, URZ ;  /* 0x000001801e167890 */ /* 0x000fe4000ff1e0ff */
[----:B------:R-:W-:Y:S01]  /*2460*/  ULEA UR5, UR7, UR6, 0x3 ;  /* 0x0000000607057291 */ /* 0x000fe2000f8e18ff */
[----:B------:R-:W-:Y:S01]  /*2470*/  LOP3.LUT R12, R12, UR8, RZ, 0x3c, !PT ;  /* 0x000000080c0c7c12 */ /* 0x000fe2000f8e3cff */
[----:B------:R-:W-:Y:S02]  /*2480*/  UIADD3 UR13, UPT, UPT, UR13, 0x1, URZ ;  /* 0x000000010d0d7890 */ /* 0x000fe4000fffe0ff */
[----:B------:R-:W-:Y:S01]  /*2490*/  UIADD3 UR14, UP1, UPT, UR30, 0x80, URZ ;  /* 0x000000801e0e7890 */ /* 0x000fe2000ff3e0ff */
[----:B-1----:R-:W-:Y:S01]  /*24a0*/  SHF.L.U32 R0, R12, 0x1f, RZ ;  /* 0x0000001f0c007819 */ /* 0x002fe200000006ff */
[----:B------:R-:W-:Y:S02]  /*24b0*/  UIADD3.X UR23, UPT, UPT, URZ, UR31, URZ, UP0, !UPT ;  /* 0x0000001fff177290 */ /* 0x000fe400087fe4ff */
[----:B------:R-:W-:Y:S01]  /*24c0*/  UISETP.NE.AND UP0, UPT, UR13, UR28, UPT ;  /* 0x0000001c0d00728c */ /* 0x000fe2000bf05270 */
[----:B------:R3:W4:Y:S01]  /*24d0*/  SYNCS.PHASECHK.TRANS64.TRYWAIT P0, [UR5+0x68], R0 ;  /* 0x00006800ff0075a7 */ /* 0x0007220008001105 */
[----:B------:R-:W-:-:S02]  /*24e0*/  ULOP3.LUT UR5, UR27, UR4, URZ, 0xfc, !UPT ;  /* 0x000000041b057292 */ /* 0x000fc4000f8efcff */
[----:B------:R-:W-:Y:S02]  /*24f0*/  ULOP3.LUT UR4, UR26, UR4, URZ, 0xfc, !UPT ;  /* 0x000000041a047292 */ /* 0x000fe4000f8efcff */
[----:B------:R-:W-:Y:S02]  /*2500*/  ULEA UR5, UR5, UR6, 0x1 ;  /* 0x0000000605057291 */ /* 0x000fe4000f8e08ff */
[----:B------:R-:W-:Y:S02]  /*2510*/  ULEA UR4, UR4, UR6, 0x1 ;  /* 0x0000000604047291 */ /* 0x000fe4000f8e08ff */
[----:B------:R-:W-:Y:S02]  /*2520*/  UIADD3 UR16, UPT, UPT, UR5, 0x4300, URZ ;  /* 0x0000430005107890 */ /* 0x000fe4000fffe0ff */
[----:B------:R-:W-:Y:S02]  /*2530*/  ULOP3.LUT UR17, UR17, 0xfefffff8, URZ, 0xc0, !UPT ;  /* 0xfefffff811117892 */ /* 0x000fe4000f8ec0ff */
[----:B------:R-:W-:-:S02]  /*2540*/  ULOP3.LUT UR19, UR29, UR10, URZ, 0xfc, !UPT ;  /* 0x0000000a1d137292 */ /* 0x000fc4000f8efcff */
[----:B------:R-:W-:Y:S02]  /*2550*/  UIADD3.X UR15, UPT, UPT, URZ, UR31, URZ, UP1, !UPT ;  /* 0x0000001fff0f7290 */ /* 0x000fe40008ffe4ff */
[----:B------:R-:W-:Y:S02]  /*2560*/  UPRMT UR5, URZ, 0x5410, UR24 ;  /* 0x00005410ff057896 */ /* 0x000fe40008000018 */
[----:B------:R-:W-:Y:S02]  /*2570*/  UIADD3 UR8, UPT, UPT, UR4, 0x1e300, URZ ;  /* 0x0001e30004087890 */ /* 0x000fe4000fffe0ff */
[----:B------:R-:W-:Y:S01]  /*2580*/  UPRMT UR4, URZ, 0x5410, UR21 ;  /* 0x00005410ff047896 */ /* 0x000fe20008000015 */
[----:B------:R-:W-:Y:S01]  /*2590*/  UMOV UR32, 0x0 ;  /* 0x0000000000207882 */ /* 0x000fe20000000000 */
[----:B------:R-:W-:Y:S01]  /*25a0*/  UMOV UR33, 0x10000000 ;  /* 0x1000000000217882 */ /* 0x000fe20000000000 */
[----:B------:R-:W-:Y:S01]  /*25b0*/  UMOV UR18, UR34 ;  /* 0x0000002200127c82 */ /* 0x000fe20008000000 */
[----:B------:R-:W-:Y:S01]  /*25c0*/  UMOV UR20, UR36 ;  /* 0x0000002400147c82 */ /* 0x000fe20008000000 */
[----:B------:R-:W-:Y:S01]  /*25d0*/  UMOV UR12, UR36 ;  /* 0x00000024000c7c82 */ /* 0x000fe20008000000 */
[----:B------:R-:W-:Y:S01]  /*25e0*/  UMOV UR9, UR17 ;  /* 0x0000001100097c82 */ /* 0x000fe20008000000 */
[----:B------:R-:W-:Y:S02]  /*25f0*/  UTMALDG.3D.MULTICAST.2CTA [UR16], [UR14], UR5, desc[UR32] ;  /* 0x000020100e0073b4 */ /* 0x000fe40008211805 */
[----:B------:R1:W-:Y:S02]  /*2600*/  UTMALDG.3D.MULTICAST.2CTA [UR8], [UR22], UR4, desc[UR32] ;  /* 0x00002008160073b4 */ /* 0x0003e40008211804 */
[----:B-1----:R-:W-:Y:S01]  /*2610*/  UMOV UR4, UR7 ;  /* 0x0000000700047c82 */ /* 0x002fe20008000000 */
[----:B---3--:R-:W-:Y:S05]  /*2620*/  BRA.U UP0, `(.L_x_39) ;  /* 0xfffffffd00347547 */ /* 0x008fea000b83ffff */
.L_x_33:
[C---:B------:R-:W-:Y:S01]  /*2630*/  LEA R3, R11.reuse, UR6, 0x3 ;  /* 0x000000060b037c11 */ /* 0x040fe2000f8e18ff */
[----:B------:R-:W-:Y:S01]  /*2640*/  NOP ;  /* 0x0000000000007918 */ /* 0x000fe20000000000 */
[----:B-1----:R-:W-:Y:S02]  /*2650*/  SHF.L.U32 R0, R10, 0x1f, RZ ;  /* 0x0000001f0a007819 */ /* 0x002fe400000006ff */
[----:B------:R-:W-:Y:S02]  /*2660*/  LEA R4, R11, UR6, 0x4 ;  /* 0x000000060b047c11 */ /* 0x000fe4000f8e20ff */
[----:B--2-4-:R-:W1:Y:S02]  /*2670*/  SYNCS.PHASECHK.TRANS64.TRYWAIT P0, [R3+URZ+0x120], R0 ;  /* 0x00012000030075a7 */ /* 0x014e6400080011ff */
[----:B-1----:R-:W-:Y:S05]  /*2680*/  @!P0 BRA `(.L_x_40) ;  /* 0x0000007000508947 */ /* 0x002fea0003800000 */
.L_x_162:
[----:B------:R-:W2:Y:S01]  /*2690*/  LDS.128 R4, [R4+0x1b0] ;  /* 0x0001b00004047984 */ /* 0x000ea20000000c00 */
[----:B------:R-:W-:Y:S01]  /*26a0*/  UISETP.GE.AND UP0, UPT, UR45, 0x1, UPT ;  /* 0x000000012d00788c */ /* 0x000fe2000bf06270 */
[----:B------:R-:W-:Y:S01]  /*26b0*/  @!PT LDS RZ, [RZ] ;  /* 0x00000000fffff984 */ /* 0x000fe20000000800 */
[----:B------:R-:W-:Y:S01]  /*26c0*/  @!PT LDS RZ, [RZ] ;  /* 0x00000000fffff984 */ /* 0x000fe20000000800 */
[----:B------:R-:W-:Y:S01]  /*26d0*/  @!PT LDS RZ, [RZ] ;  /* 0x00000000fffff984 */ /* 0x000fe20000000800 */
[----:B------:R-:W-:Y:S01]  /*26e0*/  @!PT LDS RZ, [RZ] ;  /* 0x00000000fffff984 */ /* 0x000fe20000000800 */
[----:B------:R3:W-:Y:S06]  /*26f0*/  MEMBAR.ALL.CTA ;  /* 0x0000000000007992 */ /* 0x0007ec0000008000 */
[----:B---3--:R-:W3:Y:S01]  /*2700*/  FENCE.VIEW.ASYNC.S ;  /* 0x00000000000073c6 */ /* 0x008ee20000000000 */
[----:B--2---:R-:W-:-:S13]  /*2710*/  LOP3.LUT P0, RZ, R6, 0x1, RZ, 0xc0, !PT ;  /* 0x0000000106ff7812 */ /* 0x004fda000780c0ff */
[----:B---3--:R-:W-:Y:S01]  /*2720*/  VOTEU.ANY UP1, P0 ;  /* 0x0000000000ff7886 */ /* 0x008fe20000020100 */
[----:B------:R-:W-:-:S13]  /*2730*/  PLOP3.LUT P0, PT, PT, PT, UP1, 0x80, 0x8 ;  /* 0x000000000008781c */ /* 0x000fda0003f0f018 */
[----:B-1----:R-:W-:Y:S02]  /*2740*/  @P0 LOP3.LUT R0, R5, 0xffff, RZ, 0xc0, !PT ;  /* 0x0000ffff05000812 */ /* 0x002fe400078ec0ff */
[----:B------:R-:W-:Y:S02]  /*2750*/  @P0 MOV R2, R4 ;  /* 0x0000000400020202 */ /* 0x000fe40000000f00 */
[----:B------:R-:W-:Y:S01]  /*2760*/  @P0 R2UR UR5, R0 ;  /* 0x00000000000502ca */ /* 0x000fe200000e0000 */
[----:B------:R-:W-:Y:S01]  /*2770*/  VIADD R0, R3, 0x130 ;  /* 0x0000013003007836 */ /* 0x000fe20000000000 */
[----:B------:R-:W-:Y:S02]  /*2780*/  @P0 SHF.R.U32.HI R4, RZ, 0x10, R5 ;  /* 0x00000010ff040819 */ /* 0x000fe40000011605 */
[----:B------:R-:W-:Y:S02]  /*2790*/  @P0 R2UR UR8, R2 ;  /* 0x00000000020802ca */ /* 0x000fe400000e0000 */
[----:B------:R-:W-:-:S02]  /*27a0*/  PRMT R0, RZ, 0x654, R0 ;  /* 0x00000654ff007816 */ /* 0x000fc40000000000 */
[----:B------:R-:W-:Y:S02]  /*27b0*/  @P0 R2UR UR4, R4 ;  /* 0x00000000040402ca */ /* 0x000fe400000e0000 */
[----:B------:R1:W-:Y:S03]  /*27c0*/  SYNCS.ARRIVE.TRANS64.RED.A1T0 RZ, [R0+URZ], RZ ;  /* 0x000000ff00ff79a7 */ /* 0x0003e600081004ff */
[----:B------:R-:W-:-:S04]  /*27d0*/  @UP1 UMOV UR38, UR5 ;  /* 0x0000000500261c82 */ /* 0x000fc80008000000 */
[----:B------:R-:W-:-:S04]  /*27e0*/  @UP1 UMOV UR39, UR8 ;  /* 0x0000000800271c82 */ /* 0x000fc80008000000 */
[----:B------:R-:W-:Y:S01]  /*27f0*/  @UP1 UMOV UR36, UR4 ;  /* 0x0000000400241c82 */ /* 0x000fe20008000000 */
[----:B------:R-:W-:Y:S05]  /*2800*/  BRA.U !UP0, `(.L_x_41) ;  /* 0x0000000108d47547 */ /* 0x000fea000b800000 */
[----:B------:R-:W2:Y:S01]  /*2810*/  LDCU.128 UR12, c[0x0][0xb10] ;  /* 0x00016200ff0c77ac */ /* 0x000ea20008000c00 */
[----:B------:R-:W3:Y:S01]  /*2820*/  LDCU UR28, c[0x0][0xb20] ;  /* 0x00016400ff1c77ac */ /* 0x000ee20008000800 */
[----:B------:R-:W4:Y:S01]  /*2830*/  LDCU UR20, c[0x0][0xb0c] ;  /* 0x00016180ff1477ac */ /* 0x000f220008000800 */
[----:B------:R-:W1:Y:S01]  /*2840*/  LDCU.64 UR10, c[0x0][0xb28] ;  /* 0x00016500ff0a77ac */ /* 0x000e620008000a00 */
[----:B------:R-:W-:Y:S02]  /*2850*/  UISETP.NE.AND UP3, UPT, UR45, 0x1, UPT ;  /* 0x000000012d00788c */ /* 0x000fe4000bf65270 */
[----:B--2---:R-:W-:Y:S02]  /*2860*/  UIMAD.WIDE.U32 UR8, UR40, UR15, URZ ;  /* 0x0000000f280872a5 */ /* 0x004fe4000f8e00ff */
[----:B------:R-:W-:Y:S02]  /*2870*/  UIMAD.WIDE.U32 UR4, UR41, UR12, URZ ;  /* 0x0000000c290472a5 */ /* 0x000fe4000f8e00ff */
[----:B------:R-:W-:-:S02]  /*2880*/  UISETP.NE.AND UP0, UPT, UR14, 0x1, UPT ;  /* 0x000000010e00788c */ /* 0x000fc4000bf05270 */
[----:B------:R-:W-:Y:S01]  /*2890*/  UIMAD.WIDE.U32 UR22, UR38, UR15, URZ ;  /* 0x0000000f261672a5 */ /* 0x000fe2000f8e00ff */
[----:B------:R-:W-:Y:S02]  /*28a0*/  UMOV UR8, UR9 ;  /* 0x0000000900087c82 */ /* 0x000fe40008000000 */
[----:B------:R-:W-:Y:S01]  /*28b0*/  UMOV UR4, UR5 ;  /* 0x0000000500047c82 */ /* 0x000fe20008000000 */
[----:B---3--:R-:W-:Y:S02]  /*28c0*/  USHF.R.U32.HI UR8, URZ, UR28, UR8 ;  /* 0x0000001cff087299 */ /* 0x008fe40008011608 */
[----:B----4-:R-:W-:Y:S02]  /*28d0*/  UISETP.NE.AND UP2, UPT, UR20, 0x1, UPT ;  /* 0x000000011400788c */ /* 0x010fe4000bf45270 */
[----:B------:R-:W-:Y:S02]  /*28e0*/  USHF.R.U32.HI UR4, URZ, UR13, UR4 ;  /* 0x0000000dff047299 */ /* 0x000fe40008011604 */
[----:B------:R-:W-:-:S02]  /*28f0*/  USEL UR5, UR40, UR8, !UP0 ;  /* 0x0000000828057287 */ /* 0x000fc4000c000000 */
[----:B------:R-:W-:Y:S02]  /*2900*/  USEL UR8, UR41, UR4, !UP2 ;  /* 0x0000000429087287 */ /* 0x000fe4000d000000 */
[----:B-1----:R-:W-:Y:S01]  /*2910*/  UIMAD.WIDE.U32 UR16, UR5, UR10, URZ ;  /* 0x0000000a051072a5 */ /* 0x002fe2000f8e00ff */
[----:B------:R-:W-:Y:S01]  /*2920*/  UMOV UR4, UR23 ;  /* 0x0000001700047c82 */ /* 0x000fe20008000000 */
[----:B------:R-:W-:Y:S02]  /*2930*/  UIMAD.WIDE.U32 UR18, UR39, UR12, URZ ;  /* 0x0000000c271272a5 */ /* 0x000fe4000f8e00ff */
[----:B------:R-:W-:-:S03]  /*2940*/  UIMAD.WIDE.U32 UR22, UR8, UR10, URZ ;  /* 0x0000000a081672a5 */ /* 0x000fc6000f8e00ff */
[----:B------:R-:W-:Y:S01]  /*2950*/  UMOV UR16, UR17 ;  /* 0x0000001100107c82 */ /* 0x000fe20008000000 */
[----:B------:R-:W-:Y:S02]  /*2960*/  USHF.R.U32.HI UR4, URZ, UR28, UR4 ;  /* 0x0000001cff047299 */ /* 0x000fe40008011604 */
[----:B------:R-:W-:Y:S01]  /*2970*/  @UP3 USHF.R.U32.HI UR5, URZ, UR11, UR16 ;  /* 0x0000000bff053299 */ /* 0x000fe20008011610 */
[----:B------:R-:W-:Y:S01]  /*2980*/  UMOV UR18, UR19 ;  /* 0x0000001300127c82 */ /* 0x000fe20008000000 */
[----:B------:R-:W-:Y:S01]  /*2990*/  UMOV UR22, UR23 ;  /* 0x0000001700167c82 */ /* 0x000fe20008000000 */
[----:B------:R-:W-:Y:S02]  /*29a0*/  USHF.R.U32.HI UR13, URZ, UR13, UR18 ;  /* 0x0000000dff0d7299 */ /* 0x000fe40008011612 */
[----:B------:R-:W-:Y:S02]  /*29b0*/  USEL UR4, UR38, UR4, !UP0 ;  /* 0x0000000426047287 */ /* 0x000fe4000c000000 */
[----:B------:R-:W-:-:S02]  /*29c0*/  @UP3 USHF.R.U32.HI UR8, URZ, UR11, UR22 ;  /* 0x0000000bff083299 */ /* 0x000fc40008011616 */
[----:B------:R-:W-:Y:S02]  /*29d0*/  UIMAD UR9, UR45, UR5, URZ ;  /* 0x000000052d0972a4 */ /* 0x000fe4000f8e02ff */
[----:B------:R-:W-:Y:S02]  /*29e0*/  USEL UR5, UR39, UR13, !UP2 ;  /* 0x0000000d27057287 */ /* 0x000fe4000d000000 */
[----:B------:R-:W-:Y:S02]  /*29f0*/  UIMAD UR12, UR45, UR8, URZ ;  /* 0x000000082d0c72a4 */ /* 0x000fe4000f8e02ff */
[----:B------:R-:W-:Y:S02]  /*2a00*/  UISETP.GE.AND UP0, UPT, UR4, UR9, UPT ;  /* 0x000000090400728c */ /* 0x000fe4000bf06270 */
[----:B------:R-:W-:Y:S02]  /*2a10*/  UIMAD.WIDE.U32 UR16, UR4, UR10, URZ ;  /* 0x0000000a041072a5 */ /* 0x000fe4000f8e00ff */
[----:B------:R-:W-:-:S02]  /*2a20*/  UISETP.GE.OR UP0, UPT, UR5, UR12, UP0 ;  /* 0x0000000c0500728c */ /* 0x000fc40008706670 */
        /* <DEDUP_REMOVED lines=19> */
.L_x_41:
[----:B------:R-:W2:Y:S02]  /*2b60*/  LDCU UR4, c[0x0][0xb30] ;  /* 0x00016600ff0477ac */ /* 0x000ea40008000800 */
[----:B--2---:R-:W-:-:S09]  /*2b70*/  UISETP.NE.AND UP0, UPT, UR4, 0x1, UPT ;  /* 0x000000010400788c */ /* 0x004fd2000bf05270 */
[----:B------:R-:W-:Y:S05]  /*2b80*/  BRA.U UP0, `(.L_x_42) ;  /* 0x0000000100447547 */ /* 0x000fea000b800000 */
[----:B------:R-:W2:Y:S01]  /*2b90*/  LDCU.128 UR12, c[0x0][0xb10] ;  /* 0x00016200ff0c77ac */ /* 0x000ea20008000c00 */
[----:B------:R-:W3:Y:S01]  /*2ba0*/  LDCU UR10, c[0x0][0xb0c] ;  /* 0x00016180ff0a77ac */ /* 0x000ee20008000800 */
[----:B------:R-:W4:Y:S01]  /*2bb0*/  LDCU UR11, c[0x0][0xb20] ;  /* 0x00016400ff0b77ac */ /* 0x000f220008000800 */
[----:B--2---:R-:W-:Y:S02]  /*2bc0*/  UIMAD.WIDE.U32 UR8, UR39, UR12, URZ ;  /* 0x0000000c270872a5 */ /* 0x004fe4000f8e00ff */
[----:B------:R-:W-:Y:S02]  /*2bd0*/  UIMAD.WIDE.U32 UR4, UR38, UR15, URZ ;  /* 0x0000000f260472a5 */ /* 0x000fe4000f8e00ff */
[----:B---3--:R-:W-:Y:S02]  /*2be0*/  UISETP.NE.AND UP2, UPT, UR10, 0x1, UPT ;  /* 0x000000010a00788c */ /* 0x008fe4000bf45270 */
[----:B------:R-:W-:Y:S01]  /*2bf0*/  UISETP.NE.AND UP0, UPT, UR14, 0x1, UPT ;  /* 0x000000010e00788c */ /* 0x000fe2000bf05270 */
[----:B------:R-:W-:-:S02]  /*2c00*/  UMOV UR8, UR9 ;  /* 0x0000000900087c82 */ /* 0x000fc40008000000 */
[----:B------:R-:W-:Y:S01]  /*2c10*/  UMOV UR4, UR5 ;  /* 0x0000000500047c82 */ /* 0x000fe20008000000 */
[----:B------:R-:W-:Y:S02]  /*2c20*/  USHF.R.U32.HI UR13, URZ, UR13, UR8 ;  /* 0x0000000dff0d7299 */ /* 0x000fe40008011608 */
[----:B----4-:R-:W-:Y:S02]  /*2c30*/  USHF.R.U32.HI UR4, URZ, UR11, UR4 ;  /* 0x0000000bff047299 */ /* 0x010fe40008011604 */
[----:B------:R-:W-:Y:S02]  /*2c40*/  USEL UR5, UR39, UR13, !UP2 ;  /* 0x0000000d27057287 */ /* 0x000fe4000d000000 */
[----:B------:R-:W-:-:S04]  /*2c50*/  USEL UR4, UR38, UR4, !UP0 ;  /* 0x0000000426047287 */ /* 0x000fc8000c000000 */
[----:B------:R-:W-:Y:S02]  /*2c60*/  UIADD3 UR8, UPT, UPT, UR5, -UR4, URZ ;  /* 0x8000000405087290 */ /* 0x000fe4000fffe0ff */
[----:B------:R-:W-:Y:S02]  /*2c70*/  UIADD3 UR4, UPT, UPT, -UR5, UR4, URZ ;  /* 0x0000000405047290 */ /* 0x000fe4000fffe1ff */
[----:B------:R-:W-:Y:S02]  /*2c80*/  UIMAD UR38, UR8, UR14, UR38 ;  /* 0x0000000e082672a4 */ /* 0x000fe4000f8e0226 */
[----:B------:R-:W-:-:S12]  /*2c90*/  UIMAD UR39, UR4, UR10, UR39 ;  /* 0x0000000a042772a4 */ /* 0x000fd8000f8e0227 */
.L_x_42:
[----:B------:R-:W-:Y:S01]  /*2ca0*/  VIADD R11, R11, 0x1 ;  /* 0x000000010b0b7836 */ /* 0x000fe20000000000 */
[----:B------:R-:W-:Y:S01]  /*2cb0*/  R2UR UR4, R52 ;  /* 0x00000000340472ca */ /* 0x000fe200000e0000 */
[----:B------:R-:W-:Y:S01]  /*2cc0*/  UIADD3 UR20, UPT, UPT, UR39, UR63, URZ ;  /* 0x0000003f27147290 */ /* 0x000fe2000fffe0ff */
[----:B------:R-:W-:Y:S02]  /*2cd0*/  PLOP3.LUT P1, PT, PT, PT, PT, 0x80, 0x8 ;  /* 0x000000000008781c */ /* 0x000fe40003f2f070 */
[----:B------:R-:W-:-:S04]  /*2ce0*/  ISETP.NE.AND P0, PT, R11, 0x2, PT ;  /* 0x000000020b00780c */ /* 0x000fc80003f05270 */
[----:B-1----:R-:W-:Y:S02]  /*2cf0*/  SEL R0, RZ, 0x1, P0 ;  /* 0x00000001ff007807 */ /* 0x002fe40000000000 */
[----:B------:R-:W-:Y:S02]  /*2d00*/  SEL R11, R11, RZ, P0 ;  /* 0x000000ff0b0b7207 */ /* 0x000fe40000000000 */
[----:B------:R-:W-:Y:S01]  /*2d10*/  LOP3.LUT R10, R10, R0, RZ, 0x3c, !PT ;  /* 0x000000000a0a7212 */ /* 0x000fe200078e3cff */
[----:B------:R-:W-:Y:S01]  /*2d20*/  UIADD3 UR28, UPT, UPT, UR38, UR4, URZ ;  /* 0x00000004261c7290 */ /* 0x000fe2000fffe0ff */
[----:B------:R-:W-:Y:S11]  /*2d30*/  BRA.U UP1, `(.L_x_43) ;  /* 0xfffffff101087547 */ /* 0x000ff6000b83ffff */
[----:B------:R-:W-:Y:S01]  /*2d40*/  UIADD3 UR8, UPT, UPT, UR6, 0x68, URZ ;  /* 0x0000006806087890 */ /* 0x000fe2000fffe0ff */
[----:B------:R-:W-:-:S03]  /*2d50*/  SHF.L.U32 R2, R12, 0x1f, RZ ;  /* 0x0000001f0c027819 */ /* 0x000fc600000006ff */
[----:B------:R-:W-:-:S09]  /*2d60*/  ULEA UR4, UR7, UR8, 0x3 ;  /* 0x0000000807047291 */ /* 0x000fd2000f8e18ff */
[----:B------:R-:W1:Y:S02]  /*2d70*/  SYNCS.PHASECHK.TRANS64.TRYWAIT P0, [UR4], R2 ;  /* 0x00000002ff0075a7 */ /* 0x000e640008001104 */
[----:B-1----:R-:W-:Y:S05]  /*2d80*/  @!P0 BRA `(.L_x_44) ;  /* 0x0000006800a48947 */ /* 0x002fea0003800000 */
.L_x_164:
[----:B------:R-:W-:-:S04]  /*2d90*/  UIADD3 UR4, UPT, UPT, UR7, 0x1, URZ ;  /* 0x0000000107047890 */ /* 0x000fc8000fffe0ff */
[----:B------:R-:W-:-:S04]  /*2da0*/  UISETP.NE.AND UP0, UPT, UR4, 0xd, UPT ;  /* 0x0000000d0400788c */ /* 0x000fc8000bf05270 */
[----:B------:R-:W-:Y:S02]  /*2db0*/  USEL UR6, URZ, 0x1, UP0 ;  /* 0x00000001ff067887 */ /* 0x000fe40008000000 */
[----:B------:R-:W-:-:S04]  /*2dc0*/  USEL UR4, UR4, URZ, UP0 ;  /* 0x000000ff04047287 */ /* 0x000fc80008000000 */
[----:B------:R-:W-:Y:S01]  /*2dd0*/  ULEA UR5, UR4, UR8, 0x3 ;  /* 0x0000000804057291 */ /* 0x000fe2000f8e18ff */
[----:B-1----:R-:W-:-:S04]  /*2de0*/  LOP3.LUT R2, R12, UR6, RZ, 0x3c, !PT ;  /* 0x000000060c027c12 */ /* 0x002fc8000f8e3cff */
[----:B------:R-:W-:-:S04]  /*2df0*/  SHF.L.U32 R3, R2, 0x1f, RZ ;  /* 0x0000001f02037819 */ /* 0x000fc800000006ff */
[----:B------:R-:W1:Y:S02]  /*2e00*/  SYNCS.PHASECHK.TRANS64.TRYWAIT P0, [UR5], R3 ;  /* 0x00000003ff0075a7 */ /* 0x000e640008001105 */
[----:B-1----:R-:W-:Y:S05]  /*2e10*/  @!P0 BRA `(.L_x_45) ;  /* 0x0000006800988947 */ /* 0x002fea0003800000 */
.L_x_166:
[----:B------:R-:W-:-:S04]  /*2e20*/  UIADD3 UR4, UPT, UPT, UR4, 0x1, URZ ;  /* 0x0000000104047890 */ /* 0x000fc8000fffe0ff */
[----:B------:R-:W-:-:S04]  /*2e30*/  UISETP.NE.AND UP0, UPT, UR4, 0xd, UPT ;  /* 0x0000000d0400788c */ /* 0x000fc8000bf05270 */
[----:B------:R-:W-:Y:S02]  /*2e40*/  USEL UR6, URZ, 0x1, UP0 ;  /* 0x00000001ff067887 */ /* 0x000fe40008000000 */
[----:B------:R-:W-:-:S04]  /*2e50*/  USEL UR4, UR4, URZ, UP0 ;  /* 0x000000ff04047287 */ /* 0x000fc80008000000 */
[----:B------:R-:W-:Y:S01]  /*2e60*/  ULEA UR5, UR4, UR8, 0x3 ;  /* 0x0000000804057291 */ /* 0x000fe2000f8e18ff */
[----:B------:R-:W-:-:S04]  /*2e70*/  LOP3.LUT R2, R2, UR6, RZ, 0x3c, !PT ;  /* 0x0000000602027c12 */ /* 0x000fc8000f8e3cff */
[----:B-1----:R-:W-:-:S04]  /*2e80*/  SHF.L.U32 R3, R2, 0x1f, RZ ;  /* 0x0000001f02037819 */ /* 0x002fc800000006ff */
[----:B------:R-:W1:Y:S02]  /*2e90*/  SYNCS.PHASECHK.TRANS64.TRYWAIT P0, [UR5], R3 ;  /* 0x00000003ff0075a7 */ /* 0x000e640008001105 */
[----:B-1----:R-:W-:Y:S05]  /*2ea0*/  @!P0 BRA `(.L_x_46) ;  /* 0x00000068008c8947 */ /* 0x002fea0003800000 */
.L_x_168:
        /* <DEDUP_REMOVED lines=9> */
.L_x_170:
        /* <DEDUP_REMOVED lines=9> */
.L_x_172:
        /* <DEDUP_REMOVED lines=9> */
.L_x_174:
        /* <DEDUP_REMOVED lines=9> */
.L_x_176:
        /* <DEDUP_REMOVED lines=9> */
.L_x_178:
        /* <DEDUP_REMOVED lines=9> */
.L_x_180:
        /* <DEDUP_REMOVED lines=9> */
.L_x_182:
        /* <DEDUP_REMOVED lines=9> */
.L_x_184:
        /* <DEDUP_REMOVED lines=9> */
.L_x_186:
[----:B------:R-:W-:-:S04]  /*33c0*/  UIADD3 UR4, UPT, UPT, UR4, 0x1, URZ ;  /* 0x0000000104047890 */ /* 0x000fc8000fffe0ff */
[----:B------:R-:W-:-:S04]  /*33d0*/  UISETP.NE.AND UP0, UPT, UR4, 0xd, UPT ;  /* 0x0000000d0400788c */ /* 0x000fc8000bf05270 */
[----:B------:R-:W-:Y:S02]  /*33e0*/  USEL UR5, URZ, 0x1, UP0 ;  /* 0x00000001ff057887 */ /* 0x000fe40008000000 */
[----:B------:R-:W-:-:S04]  /*33f0*/  USEL UR4, UR4, URZ, UP0 ;  /* 0x000000ff04047287 */ /* 0x000fc80008000000 */
[----:B------:R-:W-:Y:S01]  /*3400*/  ULEA UR4, UR4, UR8, 0x3 ;  /* 0x0000000804047291 */ /* 0x000fe2000f8e18ff */
[----:B------:R-:W-:-:S04]  /*3410*/  LOP3.LUT R2, R2, UR5, RZ, 0x3c, !PT ;  /* 0x0000000502027c12 */ /* 0x000fc8000f8e3cff */
[----:B------:R-:W-:Y:S01]  /*3420*/  SHF.L.U32 R2, R2, 0x1f, RZ ;  /* 0x0000001f02027819 */ /* 0x000fe200000006ff */
[----:B-1----:R-:W-:-:S07]  /*3430*/  IMAD.U32 R0, RZ, RZ, UR4 ;  /* 0x00000004ff007e24 */ /* 0x002fce000f8e00ff */
.L_x_56:
[----:B-1----:R1:W2:Y:S02]  /*3440*/  SYNCS.PHASECHK.TRANS64.TRYWAIT P0, [R0+URZ], R2 ;  /* 0x00000002000075a7 */ /* 0x0022a400080011ff */
[----:B--2---:R-:W-:Y:S05]  /*3450*/  @!P0 NANOSLEEP.SYNCS 0x989680 ;  /* 0x009896800000895d */ /* 0x004fea0003900000 */
[----:B------:R-:W2:Y:S02]  /*3460*/  @!P0 SYNCS.PHASECHK.TRANS64 P0, [R0+URZ], R2 ;  /* 0x00000002000085a7 */ /* 0x000ea400080010ff */
[----:B--2---:R-:W-:Y:S05]  /*3470*/  @P0 EXIT ;  /* 0x000000000000094d */ /* 0x004fea0003800000 */
[----:B------:R-:W-:Y:S05]  /*3480*/  BRA `(.L_x_56) ;  /* 0xfffffffc00ec7947 */ /* 0x000fea000383ffff */
.L_x_23:
[----:B------:R-:W-:-:S04]  /*3490*/  UISETP.NE.AND UP0, UPT, UR47, URZ, UPT ;  /* 0x000000ff2f00728c */ /* 0x000fc8000bf05270 */
[----:B------:R-:W-:-:S09]  /*34a0*/  UISETP.NE.OR UP0, UPT, UR25, 0x1, UP0 ;  /* 0x000000011900788c */ /* 0x000fd20008705670 */
[----:B------:R-:W-:Y:S05]  /*34b0*/  BRA.U UP0, `(.L_x_57) ;  /* 0x0000000500487547 */ /* 0x000fea000b800000 */
[----:B------:R-:W-:Y:S01]  /*34c0*/  ISETP.GE.U32.AND P2, PT, R0, 0x10, PT ;  /* 0x000000100000780c */ /* 0x000fe20003f46070 */
[----:B------:R-:W-:Y:S01]  /*34d0*/  IMAD.MOV.U32 R12, RZ, RZ, 0x1 ;  /* 0x00000001ff0c7424 */ /* 0x000fe200078e00ff */
[----:B------:R-:W-:Y:S02]  /*34e0*/  CS2R R10, SRZ ;  /* 0x00000000000a7805 */ /* 0x000fe4000001ff00 */
[----:B------:R-:W-:Y:S01]  /*34f0*/  CS2R R8, SRZ ;  /* 0x0000000000087805 */ /* 0x000fe2000001ff00 */
[----:B------:R-:W-:Y:S01]  /*3500*/  UMOV UR6, 0x400 ;  /* 0x0000040000067882 */ /* 0x000fe20000000000 */
[----:B------:R-:W-:Y:S01]  /*3510*/  UMOV UR5, URZ ;  /* 0x000000ff00057c82 */ /* 0x000fe20008000000 */
[----:B------:R-:W-:-:S12]  /*3520*/  ULEA UR6, UR47, UR6, 0x18 ;  /* 0x000000062f067291 */ /* 0x000fd8000f8ec0ff */
.L_x_61:
[----:B------:R-:W-:Y:S02]  /*3530*/  LEA R2, R8, UR6, 0x3 ;  /* 0x0000000608027c11 */ /* 0x000fe4000f8e18ff */
[----:B------:R-:W-:-:S03]  /*3540*/  SHF.L.U32 R4, R9, 0x1f, RZ ;  /* 0x0000001f09047819 */ /* 0x000fc600000006ff */
[----:B------:R-:W-:Y:S01]  /*3550*/  VIADD R5, R2, 0x190 ;  /* 0x0000019002057836 */ /* 0x000fe20000000000 */
[----:B------:R-:W1:Y:S02]  /*3560*/  SYNCS.PHASECHK.TRANS64.TRYWAIT P0, [R2+URZ+0x180], R4 ;  /* 0x00018004020075a7 */ /* 0x000e6400080011ff */
[----:B-1----:R-:W-:Y:S05]  /*3570*/  @!P0 BRA `(.L_x_58) ;  /* 0x0000006400c88947 */ /* 0x002fea0003800000 */
.L_x_187:
[----:B------:R-:W-:Y:S01]  /*3580*/  ULEA UR4, UR5, UR6, 0x3 ;  /* 0x0000000605047291 */ /* 0x000fe2000f8e18ff */
[----:B-1----:R-:W-:Y:S01]  /*3590*/  PRMT R2, RZ, 0x654, R5 ;  /* 0x00000654ff027816 */ /* 0x002fe20000000005 */
[----:B------:R-:W-:Y:S01]  /*35a0*/  @!P2 IMAD.MOV.U32 R4, RZ, RZ, 0x10 ;  /* 0x00000010ff04a424 */ /* 0x000fe200078e00ff */
[----:B------:R-:W-:Y:S01]  /*35b0*/  SHF.L.U32 R5, R12, 0x1f, RZ ;  /* 0x0000001f0c057819 */ /* 0x000fe200000006ff */
[----:B------:R-:W-:Y:S01]  /*35c0*/  UIADD3 UR7, UPT, UPT, UR4, 0x120, URZ ;  /* 0x0000012004077890 */ /* 0x000fe2000fffe0ff */
[----:B------:R1:W-:Y:S05]  /*35d0*/  SYNCS.ARRIVE.TRANS64.RED.A1T0 RZ, [R2+URZ], RZ ;  /* 0x000000ff02ff79a7 */ /* 0x0003ea00081004ff */
[----:B------:R-:W-:Y:S01]  /*35e0*/  IMAD.U32 R6, RZ, RZ, UR7 ;  /* 0x00000007ff067e24 */ /* 0x000fe2000f8e00ff */
[----:B------:R-:W2:Y:S04]  /*35f0*/  SYNCS.PHASECHK.TRANS64.TRYWAIT P0, [UR4+0x130], R5 ;  /* 0x00013005ff0075a7 */ /* 0x000ea80008001104 */
[----:B------:R-:W-:Y:S01]  /*3600*/  PRMT R6, R0, 0x654, R6 ;  /* 0x0000065400067816 */ /* 0x000fe20000000006 */
[----:B-12---:R-:W-:Y:S06]  /*3610*/  @!P0 BRA `(.L_x_59) ;  /* 0x0000006400b48947 */ /* 0x006fec0003800000 */
.L_x_189:
[----:B------:R-:W-:Y:S01]  /*3620*/  ULEA UR8, UR5, UR6, 0x4 ;  /* 0x0000000605087291 */ /* 0x000fe2000f8e20ff */
[----:B------:R-:W-:Y:S01]  /*3630*/  SEL R3, R6, R3, !P2 ;  /* 0x0000000306037207 */ /* 0x000fe20005000000 */
[----:B------:R-:W-:Y:S01]  /*3640*/  UIADD3 UR9, UPT, UPT, UR4, 0x120, URZ ;  /* 0x0000012004097890 */ /* 0x000fe2000fffe0ff */
[----:B-1----:R-:W-:Y:S01]  /*3650*/  LEA R2, R11, UR6, 0x3 ;  /* 0x000000060b027c11 */ /* 0x002fe2000f8e18ff */
[----:B------:R-:W-:Y:S01]  /*3660*/  UIADD3 UR8, UPT, UPT, UR8, 0x1b0, URZ ;  /* 0x000001b008087890 */ /* 0x000fe2000fffe0ff */
[----:B------:R1:W-:Y:S01]  /*3670*/  @!P2 SYNCS.ARRIVE.TRANS64.RED RZ, [R3+URZ], R4 ;  /* 0x0000000403ffa9a7 */ /* 0x0003e200080004ff */
[----:B------:R-:W-:Y:S01]  /*3680*/  UIADD3 UR4, UPT, UPT, UR5, 0x1, URZ ;  /* 0x0000000105047890 */ /* 0x000fe2000fffe0ff */
[----:B------:R-:W-:-:S03]  /*3690*/  VIADD R8, R8, 0x1 ;  /* 0x0000000108087836 */ /* 0x000fc60000000000 */
[----:B------:R-:W-:Y:S02]  /*36a0*/  UISETP.NE.AND UP0, UPT, UR4, 0x2, UPT ;  /* 0x000000020400788c */ /* 0x000fe4000bf05270 */
[----:B------:R-:W-:Y:S01]  /*36b0*/  ISETP.NE.AND P0, PT, R8, 0x2, PT ;  /* 0x000000020800780c */ /* 0x000fe20003f05270 */
[----:B------:R-:W-:Y:S06]  /*36c0*/  UGETNEXTWORKID.BROADCAST [UR8], [UR9] ;  /* 0x00000000080073ca */ /* 0x000fec0008000100 */
[----:B------:R-:W-:Y:S02]  /*36d0*/  USEL UR7, URZ, 0x1, UP0 ;  /* 0x00000001ff077887 */ /* 0x000fe40008000000 */
[----:B------:R-:W-:-:S04]  /*36e0*/  USEL UR5, UR4, URZ, UP0 ;  /* 0x000000ff04057287 */ /* 0x000fc80008000000 */
[----:B------:R-:W-:Y:S02]  /*36f0*/  LOP3.LUT R12, R12, UR7, RZ, 0x3c, !PT ;  /* 0x000000070c0c7c12 */ /* 0x000fe4000f8e3cff */
[----:B-1----:R-:W-:-:S04]  /*3700*/  SHF.L.U32 R4, R10, 0x1f, RZ ;  /* 0x0000001f0a047819 */ /* 0x002fc800000006ff */
[----:B------:R-:W1:Y:S02]  /*3710*/  SYNCS.PHASECHK.TRANS64.TRYWAIT P1, [R2+URZ+0x120], R4 ;  /* 0x00012004020075a7 */ /* 0x000e6400080211ff */
[----:B-1----:R-:W-:Y:S05]  /*3720*/  @!P1 BRA `(.L_x_60) ;  /* 0x0000006400889947 */ /* 0x002fea0003800000 */
.L_x_190:
[C---:B-1----:R-:W-:Y:S01]  /*3730*/  LEA R4, R11.reuse, UR6, 0x4 ;  /* 0x000000060b047c11 */ /* 0x042fe2000f8e20ff */
[----:B------:R-:W-:Y:S01]  /*3740*/  VIADD R2, R2, 0x130 ;  /* 0x0000013002027836 */ /* 0x000fe20000000000 */
[----:B------:R-:W-:Y:S01]  /*3750*/  SEL R8, R8, RZ, P0 ;  /* 0x000000ff08087207 */ /* 0x000fe20000000000 */
[----:B------:R-:W-:-:S03]  /*3760*/  VIADD R11, R11, 0x1 ;  /* 0x000000010b0b7836 */ /* 0x000fc60000000000 */
[----:B------:R-:W1:Y:S01]  /*3770*/  LDS.128 R4, [R4+0x1b0] ;  /* 0x0001b00004047984 */ /* 0x000e620000000c00 */
[----:B------:R-:W-:Y:S02]  /*3780*/  PRMT R2, RZ, 0x654, R2 ;  /* 0x00000654ff027816 */ /* 0x000fe40000000002 */
[C---:B------:R-:W-:Y:S01]  /*3790*/  ISETP.NE.AND P1, PT, R11.reuse, 0x2, PT ;  /* 0x000000020b00780c */ /* 0x040fe20003f25270 */
[----:B------:R-:W-:Y:S01]  /*37a0*/  @!PT LDS RZ, [RZ] ;  /* 0x00000000fffff984 */ /* 0x000fe20000000800 */
[----:B------:R-:W-:Y:S01]  /*37b0*/  @!PT LDS RZ, [RZ] ;  /* 0x00000000fffff984 */ /* 0x000fe20000000800 */
[----:B------:R-:W-:Y:S01]  /*37c0*/  @!PT LDS RZ, [RZ] ;  /* 0x00000000fffff984 */ /* 0x000fe20000000800 */
[----:B------:R-:W-:Y:S01]  /*37d0*/  @!PT LDS RZ, [RZ] ;  /* 0x00000000fffff984 */ /* 0x000fe20000000800 */
[----:B------:R2:W-:Y:S06]  /*37e0*/  MEMBAR.ALL.CTA ;  /* 0x0000000000007992 */ /* 0x0005ec0000008000 */
[----:B--2---:R-:W2:Y:S01]  /*37f0*/  FENCE.VIEW.ASYNC.S ;  /* 0x00000000000073c6 */ /* 0x004ea20000000000 */
[----:B------:R-:W-:Y:S01]  /*3800*/  SEL R11, R11, RZ, P1 ;  /* 0x000000ff0b0b7207 */ /* 0x000fe20000800000 */
[----:B--2---:R2:W-:Y:S01]  /*3810*/  SYNCS.ARRIVE.TRANS64.RED.A1T0 RZ, [R2+URZ], RZ ;  /* 0x000000ff02ff79a7 */ /* 0x0045e200081004ff */
[----:B-1----:R-:W-:-:S02]  /*3820*/  LOP3.LUT P3, RZ, R6, 0x1, RZ, 0xc0, !PT ;  /* 0x0000000106ff7812 */ /* 0x002fc4000786c0ff */
[----:B------:R-:W-:-:S04]  /*3830*/  SEL R4, RZ, 0x1, P1 ;  /* 0x00000001ff047807 */ /* 0x000fc80000800000 */
[----:B------:R-:W-:Y:S02]  /*3840*/  LOP3.LUT R10, R10, R4, RZ, 0x3c, !PT ;  /* 0x000000040a0a7212 */ /* 0x000fe400078e3cff */
[----:B--2---:R-:W-:-:S04]  /*3850*/  SEL R2, RZ, 0x1, P0 ;  /* 0x00000001ff027807 */ /* 0x004fc80000000000 */
[----:B------:R-:W-:Y:S01]  /*3860*/  LOP3.LUT R9, R9, R2, RZ, 0x3c, !PT ;  /* 0x0000000209097212 */ /* 0x000fe200078e3cff */
[----:B------:R-:W-:Y:S06]  /*3870*/  @P3 BRA `(.L_x_61) ;  /* 0xfffffffc002c3947 */ /* 0x000fec000383ffff */
[----:B------:R-:W-:Y:S01]  /*3880*/  ULEA UR4, UR5, UR6, 0x3 ;  /* 0x0000000605047291 */ /* 0x000fe2000f8e18ff */
[----:B------:R-:W-:-:S08]  /*3890*/  SHF.L.U32 R2, R12, 0x1f, RZ ;  /* 0x0000001f0c027819 */ /* 0x000fd000000006ff */
[----:B------:R-:W1:Y:S02]  /*38a0*/  SYNCS.PHASECHK.TRANS64 P0, [UR4+0x130], R2 ;  /* 0x00013002ff0075a7 */ /* 0x000e640008001004 */
[----:B-1----:R-:W-:Y:S05]  /*38b0*/  @P0 BRA `(.L_x_62) ;  /* 0x0000000000080947 */ /* 0x002fea0003800000 */
[----:B------:R-:W1:Y:S02]  /*38c0*/  SYNCS.PHASECHK.TRANS64.TRYWAIT P0, [UR4+0x130], R2 ;  /* 0x00013002ff0075a7 */ /* 0x000e640008001104 */
[----:B-1----:R-:W-:Y:S05]  /*38d0*/  @!P0 BRA `(.L_x_63) ;  /* 0x0000006400308947 */ /* 0x002fea0003800000 */
.L_x_62:
[----:B------:R-:W-:-:S04]  /*38e0*/  UIADD3 UR7, UPT, UPT, UR5, 0x1, URZ ;  /* 0x0000000105077890 */ /* 0x000fc8000fffe0ff */
[----:B------:R-:W-:-:S04]  /*38f0*/  UISETP.NE.AND UP0, UPT, UR7, 0x2, UPT ;  /* 0x000000020700788c */ /* 0x000fc8000bf05270 */
[----:B------:R-:W-:Y:S02]  /*3900*/  USEL UR8, URZ, 0x1, UP0 ;  /* 0x00000001ff087887 */ /* 0x000fe40008000000 */
[----:B------:R-:W-:-:S04]  /*3910*/  USEL UR7, UR7, URZ, UP0 ;  /* 0x000000ff07077287 */ /* 0x000fc80008000000 */
[----:B------:R-:W-:Y:S01]  /*3920*/  ULEA UR7, UR7, UR6, 0x3 ;  /* 0x0000000607077291 */ /* 0x000fe2000f8e18ff */
[----:B-1----:R-:W-:-:S04]  /*3930*/  LOP3.LUT R2, R12, UR8, RZ, 0x3c, !PT ;  /* 0x000000080c027c12 */ /* 0x002fc8000f8e3cff */
[----:B------:R-:W-:-:S04]  /*3940*/  SHF.L.U32 R0, R2, 0x1f, RZ ;  /* 0x0000001f02007819 */ /* 0x000fc800000006ff */
[----:B------:R-:W1:Y:S02]  /*3950*/  SYNCS.PHASECHK.TRANS64 P0, [UR7+0x130], R0 ;  /* 0x00013000ff0075a7 */ /* 0x000e640008001007 */
[----:B-1----:R-:W-:Y:S05]  /*3960*/  @P0 EXIT ;  /* 0x000000000000094d */ /* 0x002fea0003800000 */
[----:B------:R-:W-:Y:S02]  /*3970*/  SHF.L.U32 R2, R2, 0x1f, RZ ;  /* 0x0000001f02027819 */ /* 0x000fe400000006ff */
[----:B------:R-:W-:-:S07]  /*3980*/  MOV R0, UR7 ;  /* 0x0000000700007c02 */ /* 0x000fce0008000f00 */
.L_x_64:
[----:B-1----:R1:W2:Y:S02]  /*3990*/  SYNCS.PHASECHK.TRANS64.TRYWAIT P0, [R0+URZ+0x130], R2 ;  /* 0x00013002000075a7 */ /* 0x0022a400080011ff */
[----:B--2---:R-:W-:Y:S05]  /*39a0*/  @!P0 NANOSLEEP.SYNCS 0x989680 ;  /* 0x009896800000895d */ /* 0x004fea0003900000 */
[----:B------:R-:W2:Y:S02]  /*39b0*/  @!P0 SYNCS.PHASECHK.TRANS64 P0, [R0+URZ+0x130], R2 ;  /* 0x00013002000085a7 */ /* 0x000ea400080010ff */
[----:B--2---:R-:W-:Y:S05]  /*39c0*/  @P0 EXIT ;  /* 0x000000000000094d */ /* 0x004fea0003800000 */
[----:B------:R-:W-:Y:S05]  /*39d0*/  BRA `(.L_x_64) ;  /* 0xfffffffc00ec7947 */ /* 0x000fea000383ffff */
.L_x_57:
[----:B------:R-:W-:Y:S05]  /*39e0*/  BRA.U UP4, `(.L_x_65) ;  /* 0x0000001104d47547 */ /* 0x000fea000b800000 */
[----:B------:R-:W-:Y:S01]  /*39f0*/  UMOV UR4, 0x40 ;  /* 0x0000004000047882 */ /* 0x000fe20000000000 */
[----:B------:R-:W-:Y:S01]  /*3a00*/  NOP ;  /* 0x0000000000007918 */ /* 0x000fe20000000000 */
[----:B------:R-:W-:Y:S01]  /*3a10*/  ULEA UR5, UR47, UR4, 0x18 ;  /* 0x000000042f057291 */ /* 0x000fe2000f8ec0ff */
[----:B------:R-:W-:Y:S02]  /*3a20*/  UMOV UR6, 0x400 ;  /* 0x0000040000067882 */ /* 0x000fe40000000000 */
[----:B------:R-:W-:-:S06]  /*3a30*/  ULEA UR6, UR47, UR6, 0x18 ;  /* 0x000000062f067291 */ /* 0x000fcc000f8ec0ff */
[----:B------:R-:W1:Y:S02]  /*3a40*/  LDS.U8 R0, [UR5+0x1c] ;  /* 0x00001c05ff007984 */ /* 0x000e640008000000 */
[----:B-1----:R-:W-:-:S13]  /*3a50*/  ISETP.NE.AND P0, PT, R0, RZ, PT ;  /* 0x000000ff0000720c */ /* 0x002fda0003f05270 */
[----:B------:R-:W-:Y:S05]  /*3a60*/  @P0 BRA `(.L_x_66) ;  /* 0x0000000400080947 */ /* 0x000fea0003800000 */
[----:B------:R-:W-:Y:S02]  /*3a70*/  UISETP.NE.U32.AND UP1, UPT, UR46, 0x1, UPT ;  /* 0x000000012e00788c */ /* 0x000fe4000bf25070 */
[----:B------:R-:W-:-:S07]  /*3a80*/  UIADD3 UR7, UPT, UPT, UR5, 0x8, URZ ;  /* 0x0000000805077890 */ /* 0x000fce000fffe0ff */
[----:B------:R-:W-:Y:S05]  /*3a90*/  BRA.U !UP1, `(.L_x_67) ;  /* 0x00000001099c7547 */ /* 0x000fea000b800000 */
[----:B------:R-:W-:Y:S01]  /*3aa0*/  ELECT P0, URZ, PT ;  /* 0x0000000000ff782f */ /* 0x000fe20003800000 */
[----:B------:R-:W-:-:S12]  /*3ab0*/  BSSY B0, `(.L_x_67) ;  /* 0x0000025000007945 */ /* 0x000fd80003800000 */
[----:B------:R-:W-:Y:S05]  /*3ac0*/  @!P0 BRA `(.L_x_68) ;  /* 0x00000000008c8947 */ /* 0x000fea0003800000 */
[----:B------:R-:W-:-:S05]  /*3ad0*/  UMOV UR4, 0x10 ;  /* 0x0000001000047882 */ /* 0x000fca0000000000 */
[----:B------:R-:W-:Y:S04]  /*3ae0*/  DEPBAR.LE SB1, 0x36 ;  /* 0x00009d800000791a */ /* 0x000fe80000000000 */
[----:B------:R-:W1:Y:S02]  /*3af0*/  UTCATOMSWS.2CTA.FIND_AND_SET.ALIGN UP0, UR4, UR4 ;  /* 0x00000004000475e3 */ /* 0x000e640008200800 */
[----:B-1----:R-:W-:Y:S01]  /*3b00*/  MOV R10, UR4 ;  /* 0x00000004000a7c02 */ /* 0x002fe20008000f00 */
[----:B------:R-:W-:Y:S06]  /*3b10*/  BRA.U UP0, `(.L_x_69) ;  /* 0x0000000100187547 */ /* 0x000fec000b800000 */
.L_x_70:
[----:B------:R-:W-:Y:S05]  /*3b20*/  NANOSLEEP 0x64 ;  /* 0x000000640000795d */ /* 0x000fea0003800000 */
[----:B------:R-:W-:-:S05]  /*3b30*/  UMOV UR4, 0x10 ;  /* 0x0000001000047882 */ /* 0x000fca0000000000 */
[----:B------:R-:W-:Y:S04]  /*3b40*/  DEPBAR.LE SB1, 0x36 ;  /* 0x00009d800000791a */ /* 0x000fe80000000000 */
[----:B------:R-:W1:Y:S02]  /*3b50*/  UTCATOMSWS.2CTA.FIND_AND_SET.ALIGN UP0, UR4, UR4 ;  /* 0x00000004000475e3 */ /* 0x000e640008200800 */
[----:B-1----:R-:W-:Y:S01]  /*3b60*/  MOV R10, UR4 ;  /* 0x00000004000a7c02 */ /* 0x002fe20008000f00 */
[----:B------:R-:W-:Y:S05]  /*3b70*/  BRA.U !UP0, `(.L_x_70) ;  /* 0xfffffffd08e87547 */ /* 0x000fea000b83ffff */
.L_x_69:
[----:B------:R-:W1:Y:S01]  /*3b80*/  LDS R6, [UR5+0x10] ;  /* 0x00001005ff067984 */ /* 0x000e620008000800 */
[----:B------:R-:W-:Y:S01]  /*3b90*/  IMAD.U32 R0, RZ, RZ, UR6 ;  /* 0x00000006ff007e24 */ /* 0x000fe2000f8e00ff */
[----:B------:R-:W-:-:S03]  /*3ba0*/  MOV R4, UR48 ;  /* 0x0000003000047c02 */ /* 0x000fc60008000f00 */
[----:B------:R-:W-:Y:S01]  /*3bb0*/  VIADD R0, R0, 0x1d0 ;  /* 0x000001d000007836 */ /* 0x000fe20000000000 */
[----:B-1----:R-:W-:-:S04]  /*3bc0*/  SHF.L.U32 R6, R6, 0x1f, RZ ;  /* 0x0000001f06067819 */ /* 0x002fc800000006ff */
[----:B------:R-:W1:Y:S02]  /*3bd0*/  SYNCS.PHASECHK.TRANS64.TRYWAIT P0, [UR5+0x8], R6 ;  /* 0x00000806ff0075a7 */ /* 0x000e640008001105 */
[----:B-1----:R-:W-:Y:S05]  /*3be0*/  @P0 BRA `(.L_x_71) ;  /* 0x0000000000080947 */ /* 0x002fea0003800000 */
[----:B------:R-:W1:Y:S02]  /*3bf0*/  SYNCS.PHASECHK.TRANS64.TRYWAIT P0, [UR5+0x8], R6 ;  /* 0x00000806ff0075a7 */ /* 0x000e640008001105 */
[----:B-1----:R-:W-:Y:S05]  /*3c00*/  @!P0 BRA `(.L_x_72) ;  /* 0x00000060007c8947 */ /* 0x002fea0003800000 */
.L_x_71:
[----:B------:R-:W-:Y:S01]  /*3c10*/  PRMT R4, R4, 0x654, R0 ;  /* 0x0000065404047816 */ /* 0x000fe20000000000 */
[----:B------:R-:W-:Y:S01]  /*3c20*/  HFMA2 R0, -RZ, RZ, 0, 5.9604644775390625e-08 ;  /* 0x00000001ff007431 */ /* 0x000fe200000001ff */
[----:B------:R-:W-:Y:S01]  /*3c30*/  UPRMT UR4, UR48, 0x654, UR7 ;  /* 0x0000065430047896 */ /* 0x000fe20008000007 */
[----:B------:R-:W-:Y:S02]  /*3c40*/  IMAD.MOV.U32 R8, RZ, RZ, 0xffff ;  /* 0x0000ffffff087424 */ /* 0x000fe400078e00ff */
[----:B-1----:R-:W-:Y:S02]  /*3c50*/  IMAD.MOV.U32 R6, RZ, RZ, 0x4 ;  /* 0x00000004ff067424 */ /* 0x002fe400078e00ff */
[----:B------:R-:W-:Y:S01]  /*3c60*/  IMAD.SHL.U32 R9, R10, 0x20, RZ ;  /* 0x000000200a097824 */ /* 0x000fe200078e00ff */
[----:B------:R-:W-:Y:S02]  /*3c70*/  MOV R5, UR4 ;  /* 0x0000000400057c02 */ /* 0x000fe40008000f00 */
[-C--:B------:R-:W-:Y:S01]  /*3c80*/  SHF.L.U32 R8, R8, R10.reuse, RZ ;  /* 0x0000000a08087219 */ /* 0x080fe200000006ff */
[----:B------:R1:W-:Y:S01]  /*3c90*/  SYNCS.ARRIVE.TRANS64.RED RZ, [UR4], R6 ;  /* 0x00000006ffff79a7 */ /* 0x0003e20008000404 */
[----:B------:R-:W-:Y:S01]  /*3ca0*/  SHF.L.U32 R7, R0, R10, RZ ;  /* 0x0000000a00077219 */ /* 0x000fe200000006ff */
[----:B------:R1:W-:Y:S04]  /*3cb0*/  STS [UR6+0x1d0], R9 ;  /* 0x0001d009ff007988 */ /* 0x0003e80008000806 */
[----:B------:R1:W-:Y:S04]  /*3cc0*/  STAS [R4.64], R10 ;  /* 0x0000000a04007dbd */ /* 0x0003e8000c0008ff */
[----:B------:R1:W-:Y:S04]  /*3cd0*/  ATOMS.OR RZ, [UR5+0x14], R8 ;  /* 0x00001408ffff798c */ /* 0x0003e8000b000005 */
[----:B------:R1:W-:Y:S04]  /*3ce0*/  ATOMS.OR RZ, [UR5+0x18], R7 ;  /* 0x00001807ffff798c */ /* 0x0003e8000b000005 */
[----:B------:R1:W-:Y:S02]  /*3cf0*/  ATOMS.XOR RZ, [UR5+0x10], R0 ;  /* 0x00001000ffff798c */ /* 0x0003e4000b800005 */
.L_x_68:
[----:B------:R-:W-:Y:S05]  /*3d00*/  BSYNC B0 ;  /* 0x0000000000007941 */ /* 0x000fea0003800000 */
.L_x_67:
[----:B------:R-:W-:Y:S05]  /*3d10*/  BRA.U UP1, `(.L_x_73) ;  /* 0x00000001016c7547 */ /* 0x000fea000b800000 */
[----:B------:R-:W-:-:S03]  /*3d20*/  UMOV UR4, 0xffffffff ;  /* 0xffffffff00047882 */ /* 0x000fc60000000000 */
[----:B------:R-:W-:Y:S05]  /*3d30*/  BRA.DIV UR4, `(.L_x_74) ;  /* 0x0000006204487947 */ /* 0x000fea000b800000 */
[----:B------:R-:W-:-:S13]  /*3d40*/  ELECT P6, URZ, PT ;  /* 0x0000000000ff782f */ /* 0x000fda00038c0000 */
.L_x_194:
[----:B------:R-:W-:Y:S05]  /*3d50*/  @!P6 BRA `(.L_x_73) ;  /* 0x00000000005ce947 */ /* 0x000fea0003800000 */
[----:B-1----:R-:W1:Y:S02]  /*3d60*/  LDS R4, [UR5+0x10] ;  /* 0x00001005ff047984 */ /* 0x002e640008000800 */
[----:B-1----:R-:W-:-:S04]  /*3d70*/  SHF.L.U32 R4, R4, 0x1f, RZ ;  /* 0x0000001f04047819 */ /* 0x002fc800000006ff */
[----:B------:R-:W1:Y:S02]  /*3d80*/  SYNCS.PHASECHK.TRANS64.TRYWAIT P0, [UR5+0x8], R4 ;  /* 0x00000804ff0075a7 */ /* 0x000e640008001105 */
[----:B-1----:R-:W-:Y:S05]  /*3d90*/  @P0 BRA `(.L_x_75) ;  /* 0x0000000000080947 */ /* 0x002fea0003800000 */
[----:B------:R-:W1:Y:S02]  /*3da0*/  SYNCS.PHASECHK.TRANS64.TRYWAIT P0, [UR5+0x8], R4 ;  /* 0x00000804ff0075a7 */ /* 0x000e640008001105 */
[----:B-1----:R-:W-:Y:S05]  /*3db0*/  @!P0 BRA `(.L_x_76) ;  /* 0x0000006000488947 */ /* 0x002fea0003800000 */
.L_x_75:
[----:B------:R-:W2:Y:S01]  /*3dc0*/  LDS R6, [UR6+0x1d0] ;  /* 0x0001d006ff067984 */ /* 0x000ea20008000800 */
[----:B-1----:R-:W-:Y:S02]  /*3dd0*/  HFMA2 R0, -RZ, RZ, 0, 5.9604644775390625e-08 ;  /* 0x00000001ff007431 */ /* 0x002fe400000001ff */
[----:B------:R-:W-:Y:S01]  /*3de0*/  IMAD.MOV.U32 R4, RZ, RZ, 0xffff ;  /* 0x0000ffffff047424 */ /* 0x000fe200078e00ff */
[----:B------:R-:W-:Y:S01]  /*3df0*/  UPRMT UR4, UR48, 0x654, UR7 ;  /* 0x0000065430047896 */ /* 0x000fe20008000007 */
[----:B--2---:R-:W-:-:S03]  /*3e00*/  IMAD.SHL.U32 R5, R6, 0x20, RZ ;  /* 0x0000002006057824 */ /* 0x004fc600078e00ff */
[-C--:B------:R-:W-:Y:S02]  /*3e10*/  SHF.L.U32 R4, R4, R6.reuse, RZ ;  /* 0x0000000604047219 */ /* 0x080fe400000006ff */
[----:B------:R-:W-:Y:S01]  /*3e20*/  SHF.L.U32 R6, R0, R6, RZ ;  /* 0x0000000600067219 */ /* 0x000fe200000006ff */
[----:B------:R2:W-:Y:S04]  /*3e30*/  STS [UR6+0x1d0], R5 ;  /* 0x0001d005ff007988 */ /* 0x0005e80008000806 */
[----:B------:R2:W-:Y:S04]  /*3e40*/  ATOMS.OR RZ, [UR5+0x14], R4 ;  /* 0x00001404ffff798c */ /* 0x0005e8000b000005 */
[----:B------:R2:W-:Y:S01]  /*3e50*/  ATOMS.OR RZ, [UR5+0x18], R6 ;  /* 0x00001806ffff798c */ /* 0x0005e2000b000005 */
[----:B------:R-:W-:Y:S03]  /*3e60*/  SYNCS.ARRIVE.TRANS64.RED.A1T0 RZ, [UR4], RZ ;  /* 0x000000ffffff79a7 */ /* 0x000fe60008100404 */
[----:B------:R2:W-:Y:S01]  /*3e70*/  ATOMS.XOR RZ, [UR5+0x10], R0 ;  /* 0x00001000ffff798c */ /* 0x0005e2000b800005 */
[----:B------:R-:W-:Y:S05]  /*3e80*/  BRA `(.L_x_73) ;  /* 0x0000000000107947 */ /* 0x000fea0003800000 */
.L_x_66:
[----:B------:R-:W-:Y:S02]  /*3e90*/  MOV R0, 0xffffffff ;  /* 0xffffffff00007802 */ /* 0x000fe40000000f00 */
[----:B------:R-:W-:-:S03]  /*3ea0*/  MOV R4, 0x3ed0 ;  /* 0x00003ed000047802 */ /* 0x000fc60000000f00 */
[----:B------:R1:W-:Y:S04]  /*3eb0*/  STS [UR6+0x1d0], R0 ;  /* 0x0001d000ff007988 */ /* 0x0003e80008000806 */
[----:B-1---5:R-:W-:Y:S05]  /*3ec0*/  CALL.REL.NOINC `($__internal_1_$__cuda_sm10x_tcgen05_guardrail_trap_phase_invalid_during_alloc) ;  /* 0x00000068001c7944 */ /* 0x022fea0003c00000 */
.L_x_73:
[----:B------:R-:W-:Y:S05]  /*3ed0*/  WARPSYNC.ALL ;  /* 0x0000000000007948 */ /* 0x000fea0003800000 */
[----:B------:R-:W3:Y:S01]  /*3ee0*/  S2UR UR4, SR_CgaCtaId ;  /* 0x00000000000479c3 */ /* 0x000ee20000008800 */
[----:B------:R-:W-:Y:S01]  /*3ef0*/  UMOV UR26, 0x400 ;  /* 0x00000400001a7882 */ /* 0x000fe20000000000 */
[----:B------:R-:W-:-:S06]  /*3f00*/  NOP ;  /* 0x0000000000007918 */ /* 0x000fcc0000000000 */
[----:B------:R-:W-:Y:S06]  /*3f10*/  BAR.ARV 0x6, 0xa0 ;  /* 0x0182800000007b1d */ /* 0x000fec0000002000 */
[----:B------:R-:W4:Y:S01]  /*3f20*/  LDCU UR6, c[0x0][0x38c] ;  /* 0x00007180ff0677ac */ /* 0x000f220008000800 */
[----:B------:R-:W-:Y:S01]  /*3f30*/  LOP3.LUT R3, R3, 0xffff, RZ, 0xc0, !PT ;  /* 0x0000ffff03037812 */ /* 0x000fe200078ec0ff */
[----:B-1----:R-:W-:Y:S01]  /*3f40*/  IMAD.MOV.U32 R9, RZ, RZ, 0x1 ;  /* 0x00000001ff097424 */ /* 0x002fe200078e00ff */
[----:B------:R-:W-:Y:S01]  /*3f50*/  LOP3.LUT R2, R2, 0xffff, RZ, 0xc0, !PT ;  /* 0x0000ffff02027812 */ /* 0x000fe200078ec0ff */
[----:B------:R-:W-:Y:S01]  /*3f60*/  IMAD.MOV.U32 R8, RZ, RZ, RZ ;  /* 0x000000ffff087224 */ /* 0x000fe200078e00ff */
[----:B------:R-:W-:Y:S01]  /*3f70*/  R2UR UR28, R3 ;  /* 0x00000000031c72ca */ /* 0x000fe200000e0000 */
[----:B------:R-:W-:Y:S01]  /*3f80*/  UMOV UR32, URZ ;  /* 0x000000ff00207c82 */ /* 0x000fe20008000000 */
[----:B------:R-:W-:-:S02]  /*3f90*/  R2UR UR42, R2 ;  /* 0x00000000022a72ca */ /* 0x000fc400000e0000 */
[----:B------:R-:W-:Y:S01]  /*3fa0*/  CS2R R2, SRZ ;  /* 0x0000000000027805 */ /* 0x000fe2000001ff00 */
[----:B------:R-:W-:Y:S01]  /*3fb0*/  UMOV UR23, URZ ;  /* 0x000000ff00177c82 */ /* 0x000fe20008000000 */
[----:B---3--:R-:W-:Y:S01]  /*3fc0*/  ULEA UR26, UR4, UR26, 0x18 ;  /* 0x0000001a041a7291 */ /* 0x008fe2000f8ec0ff */
[----:B------:R-:W-:Y:S01]  /*3fd0*/  UMOV UR22, URZ ;  /* 0x000000ff00167c82 */ /* 0x000fe20008000000 */
[----:B------:R-:W-:Y:S02]  /*3fe0*/  UISETP.NE.AND UP3, UPT, UR46, URZ, UPT ;  /* 0x000000ff2e00728c */ /* 0x000fe4000bf65270 */
[----:B------:R-:W-:Y:S02]  /*3ff0*/  UIADD3 UR4, UPT, UPT, UR26, 0x4300, URZ ;  /* 0x000043001a047890 */ /* 0x000fe4000fffe0ff */
[----:B------:R-:W-:-:S03]  /*4000*/  UIADD3 UR5, UPT, UPT, UR26, 0x1e300, URZ ;  /* 0x0001e3001a057890 */ /* 0x000fc6000fffe0ff */
[----:B--2---:R-:W1:Y:S01]  /*4010*/  LDS R0, [UR26+0x1d0] ;  /* 0x0001d01aff007984 */ /* 0x004e620008000800 */
[----:B----4-:R-:W-:Y:S02]  /*4020*/  UIADD3 UR6, UPT, UPT, UR6, 0x3f, URZ ;  /* 0x0000003f06067890 */ /* 0x010fe4000fffe0ff */
[----:B------:R-:W-:Y:S02]  /*4030*/  USHF.R.U32.HI UR30, URZ, 0x4, UR4 ;  /* 0x00000004ff1e7899 */ /* 0x000fe40008011604 */
[----:B------:R-:W-:Y:S02]  /*4040*/  USHF.R.S32.HI UR33, URZ, 0x1f, UR6 ;  /* 0x0000001fff217899 */ /* 0x000fe40008011406 */
[----:B------:R-:W-:Y:S02]  /*4050*/  USHF.R.U32.HI UR4, URZ, 0x4, UR5 ;  /* 0x00000004ff047899 */ /* 0x000fe40008011605 */
[----:B------:R-:W-:Y:S02]  /*4060*/  ULEA.HI UR33, UR33, UR6, URZ, 0x6 ;  /* 0x0000000621217291 */ /* 0x000fe4000f8f30ff */
[----:B------:R-:W-:-:S02]  /*4070*/  ULOP3.LUT UR4, UR4, 0x3fff, URZ, 0xc0, !UPT ;  /* 0x00003fff04047892 */ /* 0x000fc4000f8ec0ff */
[----:B------:R-:W-:Y:S01]  /*4080*/  USHF.R.S32.HI UR33, URZ, 0x6, UR33 ;  /* 0x00000006ff217899 */ /* 0x000fe20008011421 */
[----:B------:R-:W-:Y:S01]  /*4090*/  UMOV UR40, 0x0 ;  /* 0x0000000000287882 */ /* 0x000fe20000000000 */
[----:B------:R-:W-:Y:S02]  /*40a0*/  UMOV UR41, 0x8208010 ;  /* 0x0820801000297882 */ /* 0x000fe40000000000 */
[----:B------:R-:W-:Y:S02]  /*40b0*/  UISETP.LT.AND UP0, UPT, UR33, 0x1, UPT ;  /* 0x000000012100788c */ /* 0x000fe4000bf01270 */
[----:B------:R-:W-:Y:S02]  /*40c0*/  ULOP3.LUT UR30, UR30, 0x3fff, URZ, 0xc0, !UPT ;  /* 0x00003fff1e1e7892 */ /* 0x000fe4000f8ec0ff */
[----:B------:R-:W-:Y:S02]  /*40d0*/  ULOP3.LUT UR29, UR4, 0x10000, URZ, 0xfc, !UPT ;  /* 0x00010000041d7892 */ /* 0x000fe4000f8efcff */
[----:B------:R-:W-:Y:S01]  /*40e0*/  USEL UR43, UR33, 0x1, !UP0 ;  /* 0x00000001212b7887 */ /* 0x000fe2000c000000 */
[----:B------:R-:W-:Y:S01]  /*40f0*/  UMOV UR38, 0x0 ;  /* 0x0000000000267882 */ /* 0x000fe20000000000 */
[----:B------:R-:W-:Y:S01]  /*4100*/  UMOV UR39, 0x8208010 ;  /* 0x0820801000277882 */ /* 0x000fe20000000000 */
[----:B------:R-:W-:Y:S01]  /*4110*/  UMOV UR36, 0x0 ;  /* 0x0000000000247882 */ /* 0x000fe20000000000 */
[----:B------:R-:W-:Y:S01]  /*4120*/  UMOV UR37, 0x8208010 ;  /* 0x0820801000257882 */ /* 0x000fe20000000000 */
[----:B------:R-:W-:Y:S01]  /*4130*/  UMOV UR34, 0x0 ;  /* 0x0000000000227882 */ /* 0x000fe20000000000 */
[----:B------:R-:W-:Y:S01]  /*4140*/  UMOV UR35, 0x8208010 ;  /* 0x0820801000237882 */ /* 0x000fe20000000000 */
[----:B-1----:R-:W-:-:S15]  /*4150*/  R2UR UR44, R0 ;  /* 0x00000000002c72ca */ /* 0x002fde00000e0000 */
.L_x_84:
[C---:B------:R-:W-:Y:S02]  /*4160*/  LEA R0, R8.reuse, UR26, 0x3 ;  /* 0x0000001a08007c11 */ /* 0x040fe4000f8e18ff */
[----:B------:R-:W-:Y:S02]  /*4170*/  SHF.L.U32 R4, R3, 0x1f, RZ ;  /* 0x0000001f03047819 */ /* 0x000fe400000006ff */
[----:B------:R-:W-:Y:S02]  /*4180*/  LEA R5, R8, UR26, 0x4 ;  /* 0x0000001a08057c11 */ /* 0x000fe4000f8e20ff */
[----:B------:R-:W1:Y:S02]  /*4190*/  SYNCS.PHASECHK.TRANS64.TRYWAIT P0, [R0+URZ+0x120], R4 ;  /* 0x00012004000075a7 */ /* 0x000e6400080011ff */
[----:B-1-3--:R-:W-:Y:S05]  /*41a0*/  @!P0 BRA `(.L_x_77) ;  /* 0x0000005c00648947 */ /* 0x00afea0003800000 */
.L_x_195:
[----:B-1----:R-:W1:Y:S01]  /*41b0*/  LDS.128 R4, [R5+0x1b0] ;  /* 0x0001b00005047984 */ /* 0x002e620000000c00 */
[----:B------:R-:W-:Y:S02]  /*41c0*/  VIADD R0, R0, 0x130 ;  /* 0x0000013000007836 */ /* 0x000fe40000000000 */
[----:B------:R-:W-:Y:S01]  /*41d0*/  VIADD R8, R8, 0x1 ;  /* 0x0000000108087836 */ /* 0x000fe20000000000 */
[----:B------:R-:W-:Y:S01]  /*41e0*/  @!PT LDS RZ, [RZ] ;  /* 0x00000000fffff984 */ /* 0x000fe20000000800 */
[----:B------:R-:W-:Y:S01]  /*41f0*/  @!PT LDS RZ, [RZ] ;  /* 0x00000000fffff984 */ /* 0x000fe20000000800 */
[----:B------:R-:W-:Y:S01]  /*4200*/  @!PT LDS RZ, [RZ] ;  /* 0x00000000fffff984 */ /* 0x000fe20000000800 */
[----:B------:R-:W-:Y:S01]  /*4210*/  @!PT LDS RZ, [RZ] ;  /* 0x00000000fffff984 */ /* 0x000fe20000000800 */
[----:B------:R2:W-:Y:S06]  /*4220*/  MEMBAR.ALL.CTA ;  /* 0x0000000000007992 */ /* 0x0005ec0000008000 */
[----:B--2---:R-:W2:Y:S01]  /*4230*/  FENCE.VIEW.ASYNC.S ;  /* 0x00000000000073c6 */ /* 0x004ea20000000000 */
[----:B------:R-:W-:-:S04]  /*4240*/  PRMT R0, RZ, 0x654, R0 ;  /* 0x00000654ff007816 */ /* 0x000fc80000000000 */
[----:B--2---:R2:W-:Y:S01]  /*4250*/  SYNCS.ARRIVE.TRANS64.RED.A1T0 RZ, [R0+URZ], RZ ;  /* 0x000000ff00ff79a7 */ /* 0x0045e200081004ff */
[----:B-1----:R-:W-:Y:S01]  /*4260*/  LOP3.LUT P1, RZ, R6, 0x1, RZ, 0xc0, !PT ;  /* 0x0000000106ff7812 */ /* 0x002fe2000782c0ff */
[----:B--2---:R-:W-:-:S12]  /*4270*/  BRA.U UP3, `(.L_x_78) ;  /* 0x0000000503087547 */ /* 0x004fd8000b800000 */
[----:B------:R-:W1:Y:S01]  /*4280*/  LDCU UR4, c[0x0][0x38c] ;  /* 0x00007180ff0477ac */ /* 0x000e620008000800 */
[----:B------:R-:W-:Y:S02]  /*4290*/  PLOP3.LUT P2, PT, PT, PT, PT, 0x80, 0x8 ;  /* 0x000000000008781c */ /* 0x000fe40003f4f070 */
[----:B------:R-:W-:Y:S01]  /*42a0*/  SHF.L.U32 R4, R9, 0x1f, RZ ;  /* 0x0000001f09047819 */ /* 0x000fe200000006ff */
[----:B------:R-:W-:Y:S02]  /*42b0*/  ULEA UR31, UR32, UR26, 0x3 ;  /* 0x0000001a201f7291 */ /* 0x000fe4000f8e18ff */
[----:B------:R-:W-:Y:S02]  /*42c0*/  ULEA UR11, UR32, UR44, 0x6 ;  /* 0x0000002c200b7291 */ /* 0x000fe4000f8e30ff */
[----:B-1----:R-:W-:-:S06]  /*42d0*/  UISETP.GE.AND UP0, UPT, UR4, 0x1, UPT ;  /* 0x000000010400788c */ /* 0x002fcc000bf06270 */
[----:B------:R-:W-:-:S05]  /*42e0*/  PLOP3.LUT P0, PT, PT, PT, UP0, 0x80, 0x8 ;  /* 0x000000000008781c */ /* 0x000fca0003f0f008 */
[----:B------:R-:W-:-:S08]  /*42f0*/  @UP0 ULEA UR4, UR23, UR26, 0x3 ;  /* 0x0000001a17040291 */ /* 0x000fd0000f8e18ff */
[----:B------:R-:W-:-:S04]  /*4300*/  @P0 SHF.L.U32 R0, R2, 0x1f, RZ ;  /* 0x0000001f02000819 */ /* 0x000fc800000006ff */
[----:B------:R1:W2:Y:S01]  /*4310*/  @P0 SYNCS.PHASECHK.TRANS64.TRYWAIT P2, [UR4], R0 ;  /* 0x00000000ff0005a7 */ /* 0x0002a20008041104 */
[----:B------:R-:W3:Y:S02]  /*4320*/  SYNCS.PHASECHK.TRANS64.TRYWAIT P0, [UR31+0x160], R4 ;  /* 0x00016004ff0075a7 */ /* 0x000ee4000800111f */
[----:B-123--:R-:W-:Y:S05]  /*4330*/  @!P0 BRA `(.L_x_79) ;  /* 0x0000005c00148947 */ /* 0x00efea0003800000 */
.L_x_197:
[----:B------:R-:W-:Y:S01]  /*4340*/  UMOV UR27, UR22 ;  /* 0x00000016001b7c82 */ /* 0x000fe20008000000 */
[----:B------:R-:W-:Y:S05]  /*4350*/  BRA.U !UP0, `(.L_x_80) ;  /* 0x0000000108c07547 */ /* 0x000fea000b800000 */
[----:B------:R-:W-:Y:S02]  /*4360*/  UIADD3 UR27, UPT, UPT, UR43, UR22, URZ ;  /* 0x000000162b1b7290 */ /* 0x000fe4000fffe0ff */
[----:B------:R-:W-:Y:S01]  /*4370*/  UPLOP3.LUT UP2, UPT, UPT, UPT, UPT, 0x40, 0x4 ;  /* 0x000000000004789c */ /* 0x000fe20003f4e870 */
[----:B------:R-:W-:Y:S01]  /*4380*/  UMOV UR24, UR33 ;  /* 0x0000002100187c82 */ /* 0x000fe20008000000 */
[----:B------:R-:W-:-:S09]  /*4390*/  UMOV UR10, UR23 ;  /* 0x00000017000a7c82 */ /* 0x000fd20008000000 */
.L_x_83:
[----:B--2---:R-:W-:Y:S01]  /*43a0*/  ULEA UR5, UR10, UR26, 0x3 ;  /* 0x0000001a0a057291 */ /* 0x004fe2000f8e18ff */
[----:B---3--:R-:W-:Y:S11]  /*43b0*/  @P2 BRA `(.L_x_81) ;  /* 0x00000000000c2947 */ /* 0x008ff60003800000 */
[----:B-1----:R-:W-:Y:S04]  /*43c0*/  SHF.L.U32 R4, R2, 0x1f, RZ ;  /* 0x0000001f02047819 */ /* 0x002fe800000006ff */
[----:B------:R-:W1:Y:S02]  /*43d0*/  SYNCS.PHASECHK.TRANS64.TRYWAIT P0, [UR5], R4 ;  /* 0x00000004ff0075a7 */ /* 0x000e640008001105 */
[----:B-1----:R-:W-:Y:S05]  /*43e0*/  @!P0 BRA `(.L_x_82) ;  /* 0x0000005c00008947 */ /* 0x002fea0003800000 */
.L_x_81:
[----:B------:R-:W-:Y:S01]  /*43f0*/  UISETP.NE.AND UP0, UPT, UR24, 0x1, UPT ;  /* 0x000000011800788c */ /* 0x000fe2000bf05270 */
[----:B------:R-:W-:Y:S01]  /*4400*/  PLOP3.LUT P2, PT, PT, PT, PT, 0x80, 0x8 ;  /* 0x000000000008781c */ /* 0x000fe20003f4f070 */
[----:B------:R-:W-:Y:S02]  /*4410*/  UIADD3 UR4, UPT, UPT, UR10, 0x1, URZ ;  /* 0x000000010a047890 */ /* 0x000fe4000fffe0ff */
[----:B------:R-:W-:Y:S02]  /*4420*/  UIADD3 UR25, UPT, UPT, UR5, 0x68, URZ ;  /* 0x0000006805197890 */ /* 0x000fe4000fffe0ff */
[----:B------:R-:W-:Y:S01]  /*4430*/  UISETP.NE.AND UP1, UPT, UR4, 0xd, UPT ;  /* 0x0000000d0400788c */ /* 0x000fe2000bf25270 */
[----:B------:R-:W-:Y:S01]  /*4440*/  PLOP3.LUT P0, PT, PT, PT, UP0, 0x80, 0x8 ;  /* 0x000000000008781c */ /* 0x000fe20003f0f008 */
[----:B------:R-:W-:Y:S02]  /*4450*/  UIADD3 UR22, UPT, UPT, UR22, 0x1, URZ ;  /* 0x0000000116167890 */ /* 0x000fe4000fffe0ff */
[----:B------:R-:W-:Y:S02]  /*4460*/  USEL UR6, URZ, 0x1, UP1 ;  /* 0x00000001ff067887 */ /* 0x000fe40008800000 */
[----:B------:R-:W-:Y:S02]  /*4470*/  USEL UR23, UR4, URZ, UP1 ;  /* 0x000000ff04177287 */ /* 0x000fe40008800000 */
[----:B------:R-:W-:Y:S02]  /*4480*/  UIADD3 UR24, UPT, UPT, UR24, -0x1, URZ ;  /* 0xffffffff18187890 */ /* 0x000fe4000fffe0ff */
[----:B------:R-:W-:Y:S01]  /*4490*/  @UP0 ULEA UR4, UR23, UR26, 0x3 ;  /* 0x0000001a17040291 */ /* 0x000fe2000f8e18ff */
[----:B------:R-:W-:Y:S01]  /*44a0*/  LOP3.LUT R2, R2, UR6, RZ, 0x3c, !PT ;  /* 0x0000000602027c12 */ /* 0x000fe2000f8e3cff */
[----:B------:R-:W-:Y:S02]  /*44b0*/  ULEA UR6, UR10, UR30, 0x9 ;  /* 0x0000001e0a067291 */ /* 0x000fe4000f8e48ff */
[----:B------:R-:W-:Y:S01]  /*44c0*/  UISETP.NE.AND UP0, UPT, UR22, UR27, UPT ;  /* 0x0000001b1600728c */ /* 0x000fe2000bf05270 */
[----:B-1----:R-:W-:Y:S01]  /*44d0*/  @P0 SHF.L.U32 R0, R2, 0x1f, RZ ;  /* 0x0000001f02000819 */ /* 0x002fe200000006ff */
[----:B------:R-:W-:Y:S02]  /*44e0*/  UIADD3 UR20, UPT, UPT, UR6, 0x80, URZ ;  /* 0x0000008006147890 */ /* 0x000fe4000fffe0ff */
[----:B------:R-:W-:Y:S01]  /*44f0*/  UIADD3 UR16, UPT, UPT, UR6, 0x100, URZ ;  /* 0x0000010006107890 */ /* 0x000fe2000fffe0ff */
[----:B------:R2:W3:Y:S01]  /*4500*/  @P0 SYNCS.PHASECHK.TRANS64.TRYWAIT P2, [UR4], R0 ;  /* 0x00000000ff0005a7 */ /* 0x0004e20008041104 */
[----:B------:R-:W-:Y:S02]  /*4510*/  ULEA UR4, UR10, UR29, 0x9 ;  /* 0x0000001d0a047291 */ /* 0x000fe4000f8e48ff */
[----:B------:R-:W-:Y:S02]  /*4520*/  UIADD3 UR12, UPT, UPT, UR6, 0x180, URZ ;  /* 0x00000180060c7890 */ /* 0x000fe4000fffe0ff */
[----:B------:R-:W-:Y:S02]  /*4530*/  UIADD3 UR18, UPT, UPT, UR4, 0x2, URZ ;  /* 0x0000000204127890 */ /* 0x000fe4000fffe0ff */
[----:B------:R-:W-:Y:S02]  /*4540*/  UIADD3 UR14, UPT, UPT, UR4, 0x4, URZ ;  /* 0x00000004040e7890 */ /* 0x000fe4000fffe0ff */
[----:B------:R-:W-:Y:S01]  /*4550*/  UIADD3 UR8, UPT, UPT, UR4, 0x6, URZ ;  /* 0x0000000604087890 */ /* 0x000fe2000fffe0ff */
[----:B------:R-:W-:Y:S01]  /*4560*/  UMOV UR7, 0x40004040 ;  /* 0x4000404000077882 */ /* 0x000fe20000000000 */
[----:B------:R-:W-:Y:S01]  /*4570*/  UMOV UR5, 0x40004040 ;  /* 0x4000404000057882 */ /* 0x000fe20000000000 */
[----:B------:R-:W-:Y:S01]  /*4580*/  UMOV UR21, 0x40004040 ;  /* 0x4000404000157882 */ /* 0x000fe20000000000 */
[----:B------:R2:W-:Y:S01]  /*4590*/  UTCHMMA.2CTA gdesc[UR6], gdesc[UR4], tmem[UR11], tmem[UR40], idesc[UR41], UP2 ;  /* 0x00ff2804060075ea */ /* 0x0005e2000920000b */
[----:B------:R-:W-:Y:S01]  /*45a0*/  UPLOP3.LUT UP2, UPT, UPT, UPT, UPT, 0x80, 0x8 ;  /* 0x000000000008789c */ /* 0x000fe20003f4f070 */
[----:B------:R-:W-:Y:S01]  /*45b0*/  UMOV UR19, 0x40004040 ;  /* 0x4000404000137882 */ /* 0x000fe20000000000 */
[----:B------:R-:W-:Y:S01]  /*45c0*/  UMOV UR17, 0x40004040 ;  /* 0x4000404000117882 */ /* 0x000fe20000000000 */
[----:B------:R2:W-:Y:S01]  /*45d0*/  UTCHMMA.2CTA gdesc[UR20], gdesc[UR18], tmem[UR11], tmem[UR38], idesc[UR39], UPT ;  /* 0x00ff2612140075ea */ /* 0x0005e2000ba0000b */
[----:B------:R-:W-:Y:S01]  /*45e0*/  UMOV UR15, 0x40004040 ;  /* 0x40004040000f7882 */ /* 0x000fe20000000000 */
[----:B------:R-:W-:Y:S01]  /*45f0*/  UMOV UR13, 0x40004040 ;  /* 0x40004040000d7882 */ /* 0x000fe20000000000 */
[----:B------:R-:W-:Y:S01]  /*4600*/  UMOV UR9, 0x40004040 ;  /* 0x4000404000097882 */ /* 0x000fe20000000000 */
[----:B------:R2:W-:Y:S01]  /*4610*/  UTCHMMA.2CTA gdesc[UR16], gdesc[UR14], tmem[UR11], tmem[UR36], idesc[UR37], UPT ;  /* 0x00ff240e100075ea */ /* 0x0005e2000ba0000b */
[----:B------:R2:W-:Y:S01]  /*4620*/  UTCHMMA.2CTA gdesc[UR12], gdesc[UR8], tmem[UR11], tmem[UR34], idesc[UR35], UPT ;  /* 0x00ff22080c0075ea */ /* 0x0005e2000ba0000b */
[----:B------:R2:W-:Y:S01]  /*4630*/  UTCBAR.2CTA.MULTICAST [UR25], URZ, UR28 ;  /* 0x000000ff190073e9 */ /* 0x0005e2000820081c */
[----:B------:R-:W-:Y:S01]  /*4640*/  UMOV UR10, UR23 ;  /* 0x00000017000a7c82 */ /* 0x000fe20008000000 */
[----:B------:R-:W-:Y:S05]  /*4650*/  BRA.U UP0, `(.L_x_83) ;  /* 0xfffffffd00507547 */ /* 0x000fea000b83ffff */
.L_x_80:
[----:B--2---:R-:W-:Y:S01]  /*4660*/  UIADD3 UR4, UPT, UPT, UR31, 0x140, URZ ;  /* 0x000001401f047890 */ /* 0x004fe2000fffe0ff */
[----:B------:R-:W-:-:S08]  /*4670*/  UMOV UR22, UR27 ;  /* 0x0000001b00167c82 */ /* 0x000fd00008000000 */
[----:B------:R2:W-:Y:S01]  /*4680*/  UTCBAR.2CTA.MULTICAST [UR4], URZ, UR42 ;  /* 0x000000ff040073e9 */ /* 0x0005e2000820082a */
[----:B------:R-:W-:Y:S02]  /*4690*/  NOP ;  /* 0x0000000000007918 */ /* 0x000fe40000000000 */
.L_x_78:
[----:B--2---:R-:W-:Y:S01]  /*46a0*/  UIADD3 UR4, UPT, UPT, UR32, 0x1, URZ ;  /* 0x0000000120047890 */ /* 0x004fe2000fffe0ff */
[----:B------:R-:W-:-:S03]  /*46b0*/  ISETP.NE.AND P0, PT, R8, 0x2, PT ;  /* 0x000000020800780c */ /* 0x000fc60003f05270 */
[----:B------:R-:W-:Y:S01]  /*46c0*/  UISETP.NE.AND UP0, UPT, UR4, 0x4, UPT ;  /* 0x000000040400788c */ /* 0x000fe2000bf05270 */
[----:B-1----:R-:W-:Y:S02]  /*46d0*/  SEL R0, RZ, 0x1, P0 ;  /* 0x00000001ff007807 */ /* 0x002fe40000000000 */
[----:B------:R-:W-:Y:S01]  /*46e0*/  SEL R8, R8, RZ, P0 ;  /* 0x000000ff08087207 */ /* 0x000fe20000000000 */
[----:B------:R-:W-:Y:S01]  /*46f0*/  USEL UR5, URZ, 0x1, UP0 ;  /* 0x00000001ff057887 */ /* 0x000fe20008000000 */
[----:B------:R-:W-:Y:S01]  /*4700*/  LOP3.LUT R3, R3, R0, RZ, 0x3c, !PT ;  /* 0x0000000003037212 */ /* 0x000fe200078e3cff */
[----:B------:R-:W-:-:S04]  /*4710*/  USEL UR32, UR4, URZ, UP0 ;  /* 0x000000ff04207287 */ /* 0x000fc80008000000 */
[----:B------:R-:W-:Y:S01]  /*4720*/  LOP3.LUT R9, R9, UR5, RZ, 0x3c, !PT ;  /* 0x0000000509097c12 */ /* 0x000fe2000f8e3cff */
[----:B------:R-:W-:Y:S07]  /*4730*/  @P1 BRA `(.L_x_84) ;  /* 0xfffffff800881947 */ /* 0x000fee000383ffff */
[----:B------:R-:W1:Y:S01]  /*4740*/  S2UR UR8, SR_CgaCtaId ;  /* 0x00000000000879c3 */ /* 0x000e620000008800 */
[----:B------:R-:W-:Y:S01]  /*4750*/  ELECT P0, URZ, PT ;  /* 0x0000000000ff782f */ /* 0x000fe20003800000 */
[----:B------:R-:W-:Y:S01]  /*4760*/  HFMA2 R0, -RZ, RZ, 0, 5.9604644775390625e-08 ;  /* 0x00000001ff007431 */ /* 0x000fe200000001ff */
[----:B------:R-:W-:-:S05]  /*4770*/  UMOV UR4, 0x40 ;  /* 0x0000004000047882 */ /* 0x000fca0000000000 */
[----:B------:R-:W-:Y:S01]  /*4780*/  UVIRTCOUNT.DEALLOC.SMPOOL 0x80 ;  /* 0x000000800000784c */ /* 0x000fe20000000000 */
[----:B------:R-:W-:Y:S02]  /*4790*/  UISETP.NE.AND UP1, UPT, UR46, URZ, UPT ;  /* 0x000000ff2e00728c */ /* 0x000fe4000bf25270 */
[----:B-1----:R-:W-:-:S09]  /*47a0*/  ULEA UR8, UR8, UR4, 0x18 ;  /* 0x0000000408087291 */ /* 0x002fd2000f8ec0ff */
[----:B------:R1:W-:Y:S01]  /*47b0*/  @P0 STS.U8 [UR8+0x1c], R0 ;  /* 0x00001c00ff000988 */ /* 0x0003e20008000008 */
[----:B------:R-:W-:Y:S05]  /*47c0*/  BRA.U UP1, `(.L_x_85) ;  /* 0x0000000101a07547 */ /* 0x000fea000b800000 */
[----:B------:R-:W-:Y:S01]  /*47d0*/  UIADD3 UR7, UPT, UPT, UR26, 0x160, URZ ;  /* 0x000001601a077890 */ /* 0x000fe2000fffe0ff */
[----:B------:R-:W-:-:S03]  /*47e0*/  SHF.L.U32 R2, R9, 0x1f, RZ ;  /* 0x0000001f09027819 */ /* 0x000fc600000006ff */
[----:B------:R-:W-:-:S09]  /*47f0*/  ULEA UR4, UR32, UR7, 0x3 ;  /* 0x0000000720047291 */ /* 0x000fd2000f8e18ff */
[----:B------:R-:W2:Y:S02]  /*4800*/  SYNCS.PHASECHK.TRANS64.TRYWAIT P0, [UR4], R2 ;  /* 0x00000002ff0075a7 */ /* 0x000ea40008001104 */
[----:B--2---:R-:W-:Y:S05]  /*4810*/  @!P0 BRA `(.L_x_86) ;  /* 0x00000058000c8947 */ /* 0x004fea0003800000 */
.L_x_200:
        /* <DEDUP_REMOVED lines=9> */
.L_x_202:
        /* <DEDUP_REMOVED lines=9> */
.L_x_204:
[----:B------:R-:W-:-:S04]  /*4940*/  UIADD3 UR4, UPT, UPT, UR4, 0x1, URZ ;  /* 0x0000000104047890 */ /* 0x000fc8000fffe0ff */
[----:B------:R-:W-:-:S04]  /*4950*/  UISETP.NE.AND UP0, UPT, UR4, 0x4, UPT ;  /* 0x000000040400788c */ /* 0x000fc8000bf05270 */
[----:B------:R-:W-:Y:S02]  /*4960*/  USEL UR5, URZ, 0x1, UP0 ;  /* 0x00000001ff057887 */ /* 0x000fe40008000000 */
[----:B------:R-:W-:-:S04]  /*4970*/  USEL UR4, UR4, URZ, UP0 ;  /* 0x000000ff04047287 */ /* 0x000fc80008000000 */
[----:B------:R-:W-:Y:S01]  /*4980*/  ULEA UR4, UR4, UR7, 0x3 ;  /* 0x0000000704047291 */ /* 0x000fe2000f8e18ff */
[----:B------:R-:W-:-:S04]  /*4990*/  LOP3.LUT R2, R2, UR5, RZ, 0x3c, !PT ;  /* 0x0000000502027c12 */ /* 0x000fc8000f8e3cff */
[----:B------:R-:W-:Y:S01]  /*49a0*/  SHF.L.U32 R2, R2, 0x1f, RZ ;  /* 0x0000001f02027819 */ /* 0x000fe200000006ff */
[----:B-1----:R-:W-:-:S04]  /*49b0*/  IMAD.U32 R0, RZ, RZ, UR4 ;  /* 0x00000004ff007e24 */ /* 0x002fc8000f8e00ff */
[----:B------:R1:W2:Y:S03]  /*49c0*/  SYNCS.PHASECHK.TRANS64.TRYWAIT P0, [R0+URZ], R2 ;  /* 0x00000002000075a7 */ /* 0x0002a600080011ff */
[----:B--2---:R-:W-:Y:S05]  /*49d0*/  @!P0 NANOSLEEP.SYNCS 0x989680 ;  /* 0x009896800000895d */ /* 0x004fea0003900000 */
[----:B------:R-:W2:Y:S02]  /*49e0*/  @!P0 SYNCS.PHASECHK.TRANS64 P0, [R0+URZ], R2 ;  /* 0x00000002000085a7 */ /* 0x000ea400080010ff */
[----:B--2---:R-:W-:Y:S05]  /*49f0*/  @P0 BRA `(.L_x_89) ;  /* 0x0000000000200947 */ /* 0x004fea0003800000 */
.L_x_90:
[----:B--2---:R2:W4:Y:S02]  /*4a00*/  SYNCS.PHASECHK.TRANS64.TRYWAIT P0, [R0+URZ], R2 ;  /* 0x00000002000075a7 */ /* 0x00452400080011ff */
[----:B----4-:R-:W-:Y:S05]  /*4a10*/  @!P0 NANOSLEEP.SYNCS 0x989680 ;  /* 0x009896800000895d */ /* 0x010fea0003900000 */
[----:B------:R-:W4:Y:S02]  /*4a20*/  @!P0 SYNCS.PHASECHK.TRANS64 P0, [R0+URZ], R2 ;  /* 0x00000002000085a7 */ /* 0x000f2400080010ff */
[----:B----4-:R-:W-:Y:S05]  /*4a30*/  @!P0 BRA `(.L_x_90) ;  /* 0xfffffffc00f08947 */ /* 0x010fea000383ffff */
[----:B------:R-:W-:Y:S05]  /*4a40*/  BRA `(.L_x_89) ;  /* 0x00000000000c7947 */ /* 0x000fea0003800000 */
.L_x_85:
[----:B------:R-:W-:-:S04]  /*4a50*/  UIADD3 UR4, UPT, UPT, UR26, 0x1a0, URZ ;  /* 0x000001a01a047890 */ /* 0x000fc8000fffe0ff */
[----:B------:R-:W-:-:S09]  /*4a60*/  UPRMT UR4, UR48, 0x654, UR4 ;  /* 0x0000065430047896 */ /* 0x000fd20008000004 */
[----:B------:R-:W-:Y:S03]  /*4a70*/  SYNCS.ARRIVE.TRANS64.RED.A1T0 RZ, [UR4], RZ ;  /* 0x000000ffffff79a7 */ /* 0x000fe60008100404 */
.L_x_89:
[----:B-12---:R-:W-:Y:S01]  /*4a80*/  SHF.L.U32 R2, RZ, 0x1f, RZ ;  /* 0x0000001fff027819 */ /* 0x006fe200000006ff */
[----:B------:R-:W-:Y:S01]  /*4a90*/  UIADD3 UR4, UPT, UPT, UR26, 0x1a0, URZ ;  /* 0x000001a01a047890 */ /* 0x000fe2000fffe0ff */
[----:B------:R-:W-:Y:S02]  /*4aa0*/  PLOP3.LUT P0, PT, PT, PT, UP1, 0x80, 0x8 ;  /* 0x000000000008781c */ /* 0x000fe40003f0f018 */
[----:B------:R-:W1:Y:S02]  /*4ab0*/  SYNCS.PHASECHK.TRANS64.TRYWAIT P1, [UR26+0x1a0], R2 ;  /* 0x0001a002ff0075a7 */ /* 0x000e64000802111a */
[----:B-1----:R-:W-:Y:S09]  /*4ac0*/  @!P1 BRA `(.L_x_91) ;  /* 0x0000005400a89947 */ /* 0x002ff20003800000 */
.L_x_206:
[----:B------:R-:W-:Y:S01]  /*4ad0*/  @!UP1 UPRMT UR4, UR48, 0x654, UR4 ;  /* 0x0000065430049896 */ /* 0x000fe20008000004 */
[----:B------:R-:W-:Y:S01]  /*4ae0*/  UMOV UR5, 0xffff ;  /* 0x0000ffff00057882 */ /* 0x000fe20000000000 */
[----:B------:R-:W-:-:S07]  /*4af0*/  UMOV UR6, 0x1 ;  /* 0x0000000100067882 */ /* 0x000fce0000000000 */
[----:B------:R-:W-:Y:S01]  /*4b00*/  @!P0 SYNCS.ARRIVE.TRANS64.RED.A1T0 RZ, [UR4], RZ ;  /* 0x000000ffffff89a7 */ /* 0x000fe20008100404 */
[----:B------:R-:W-:Y:S01]  /*4b10*/  NOP ;  /* 0x0000000000007918 */ /* 0x000fe20000000000 */
[----:B-1----:R-:W1:Y:S01]  /*4b20*/  LDS R0, [UR8+0x14] ;  /* 0x00001408ff007984 */ /* 0x002e620008000800 */
[----:B------:R-:W-:-:S04]  /*4b30*/  ULOP3.LUT UR4, UR44, 0xffff, URZ, 0xc0, !UPT ;  /* 0x0000ffff2c047892 */ /* 0x000fc8000f8ec0ff */
[----:B------:R-:W-:-:S04]  /*4b40*/  USHF.R.U32.HI UR4, URZ, 0x5, UR4 ;  /* 0x00000005ff047899 */ /* 0x000fc80008011604 */
[----:B------:R-:W-:Y:S02]  /*4b50*/  USHF.L.U32 UR5, UR5, UR4, URZ ;  /* 0x0000000405057299 */ /* 0x000fe400080006ff */
[----:B------:R-:W-:-:S04]  /*4b60*/  USHF.L.U32 UR4, UR6, UR4, URZ ;  /* 0x0000000406047299 */ /* 0x000fc800080006ff */
[----:B-1----:R-:W-:-:S04]  /*4b70*/  LOP3.LUT R0, R0, UR5, RZ, 0xc0, !PT ;  /* 0x0000000500007c12 */ /* 0x002fc8000f8ec0ff */
[----:B------:R-:W-:-:S13]  /*4b80*/  ISETP.NE.AND P0, PT, R0, UR5, PT ;  /* 0x0000000500007c0c */ /* 0x000fda000bf05270 */
[----:B------:R-:W-:Y:S05]  /*4b90*/  @P0 BRA `(.L_x_92) ;  /* 0x0000000000580947 */ /* 0x000fea0003800000 */
[----:B------:R-:W1:Y:S02]  /*4ba0*/  LDS R0, [UR8+0x18] ;  /* 0x00001808ff007984 */ /* 0x000e640008000800 */
[----:B-1----:R-:W-:-:S04]  /*4bb0*/  LOP3.LUT R0, R0, UR4, RZ, 0xc0, !PT ;  /* 0x0000000400007c12 */ /* 0x002fc8000f8ec0ff */
[----:B------:R-:W-:-:S13]  /*4bc0*/  ISETP.NE.AND P0, PT, R0, UR4, PT ;  /* 0x0000000400007c0c */ /* 0x000fda000bf05270 */
[----:B------:R-:W-:Y:S05]  /*4bd0*/  @P0 BRA `(.L_x_93) ;  /* 0x00000000003c0947 */ /* 0x000fea0003800000 */
[----:B------:R-:W1:Y:S01]  /*4be0*/  S2R R2, SR_LANEID ;  /* 0x0000000000027919 */ /* 0x000e620000000000 */
[----:B------:R-:W-:-:S06]  /*4bf0*/  ULOP3.LUT UR5, URZ, UR5, URZ, 0x33, !UPT ;  /* 0x00000005ff057292 */ /* 0x000fcc000f8e33ff */
[----:B------:R-:W-:-:S04]  /*4c00*/  IMAD.U32 R0, RZ, RZ, UR5 ;  /* 0x00000005ff007e24 */ /* 0x000fc8000f8e00ff */
[----:B------:R2:W4:Y:S02]  /*4c10*/  REDUX UR7, R0 ;  /* 0x00000000000773c4 */ /* 0x0005240000000000 */
[----:B------:R1:W-:Y:S01]  /*4c20*/  UTCATOMSWS.AND URZ, UR5 ;  /* 0x0000000500ff79e3 */ /* 0x0003e20008000000 */
[----:B--2---:R-:W-:Y:S01]  /*4c30*/  LOP3.LUT R0, RZ, UR4, RZ, 0x33, !PT ;  /* 0x00000004ff007c12 */ /* 0x004fe2000f8e33ff */
[----:B------:R-:W-:Y:S02]  /*4c40*/  VOTEU.ANY UR4, UPT, PT ;  /* 0x0000000000047886 */ /* 0x000fe400038e0100 */
[----:B------:R-:W-:Y:S02]  /*4c50*/  UFLO.U32 UR4, UR4 ;  /* 0x00000004000472bd */ /* 0x000fe400080e0000 */
[----:B------:R-:W2:Y:S04]  /*4c60*/  REDUX UR6, R0 ;  /* 0x00000000000673c4 */ /* 0x000ea80000000000 */
[----:B-1----:R-:W-:-:S02]  /*4c70*/  ISETP.EQ.U32.AND P0, PT, R2, UR4, PT ;  /* 0x0000000402007c0c */ /* 0x002fc4000bf02070 */
[----:B----4-:R-:W-:-:S11]  /*4c80*/  MOV R2, UR7 ;  /* 0x0000000700027c02 */ /* 0x010fd60008000f00 */
[----:B------:R1:W-:Y:S01]  /*4c90*/  @P0 ATOMS.AND RZ, [UR8+0x14], R2 ;  /* 0x00001402ffff098c */ /* 0x0003e2000a800008 */
[----:B--2---:R-:W-:-:S05]  /*4ca0*/  IMAD.U32 R0, RZ, RZ, UR6 ;  /* 0x00000006ff007e24 */ /* 0x004fca000f8e00ff */
[----:B------:R1:W-:Y:S01]  /*4cb0*/  @P0 ATOMS.AND RZ, [UR8+0x18], R0 ;  /* 0x00001800ffff098c */ /* 0x0003e2000a800008 */
[----:B------:R-:W-:Y:S05]  /*4cc0*/  BRA `(.L_x_94) ;  /* 0x0000000000147947 */ /* 0x000fea0003800000 */
.L_x_93:
[----:B------:R-:W-:Y:S02]  /*4cd0*/  MOV R2, 0x4cf0 ;  /* 0x00004cf000027802 */ /* 0x000fe40000000f00 */
[----:B---3-5:R-:W-:Y:S05]  /*4ce0*/  CALL.REL.NOINC `($__internal_0_$__cuda_sm10x_tcgen05_guardrail_trap_col_being_dealloced_not_returned_by_alloc) ;  /* 0x0000005800887944 */ /* 0x028fea0003c00000 */
[----:B------:R-:W-:Y:S05]  /*4cf0*/  BRA `(.L_x_94) ;  /* 0x0000000000087947 */ /* 0x000fea0003800000 */
.L_x_92:
[----:B------:R-:W-:Y:S02]  /*4d00*/  MOV R2, 0x4d20 ;  /* 0x00004d2000027802 */ /* 0x000fe40000000f00 */
[----:B---3-5:R-:W-:Y:S05]  /*4d10*/  CALL.REL.NOINC `($__internal_2_$__cuda_sm10x_tcgen05_guardrail_trap_unallocated_columns_being_dealloced) ;  /* 0x0000005800947944 */ /* 0x028fea0003c00000 */
.L_x_94:
[----:B------:R-:W-:Y:S01]  /*4d20*/  NOP ;  /* 0x0000000000007918 */ /* 0x000fe20000000000 */
[----:B------:R-:W-:Y:S05]  /*4d30*/  EXIT ;  /* 0x000000000000794d */ /* 0x000fea0003800000 */
.L_x_65:
[----:B------:R-:W-:-:S09]  /*4d40*/  UISETP.NE.OR UP0, UPT, UR25, 0x3, !UP3 ;  /* 0x000000031900788c */ /* 0x000fd2000df05670 */
[----:B------:R-:W-:Y:S05]  /*4d50*/  BRA.U UP0, `(.L_x_95) ;  /* 0x0000001100b87547 */ /* 0x000fea000b800000 */
[----:B------:R-:W1:Y:S01]  /*4d60*/  LDCU UR31, c[0x0][0x370] ;  /* 0x00006e00ff1f77ac */ /* 0x000e620008000800 */
[----:B------:R-:W2:Y:S01]  /*4d70*/  LDC.64 R16, c[0x0][0x348] ;  /* 0x0000d200ff107b82 */ /* 0x000ea20000000a00 */
[----:B------:R-:W-:Y:S02]  /*4d80*/  HFMA2 R13, -RZ, RZ, 0, 0 ;  /* 0x00000000ff0d7431 */ /* 0x000fe400000001ff */
[----:B------:R-:W-:Y:S01]  /*4d90*/  IMAD.MOV.U32 R15, RZ, RZ, 0x1 ;  /* 0x00000001ff0f7424 */ /* 0x000fe200078e00ff */
[----:B------:R-:W1:Y:S01]  /*4da0*/  LDCU.128 UR48, c[0x0][0xb10] ;  /* 0x00016200ff3077ac */ /* 0x000e620008000c00 */
[----:B------:R-:W-:Y:S01]  /*4db0*/  IMAD.MOV.U32 R14, RZ, RZ, RZ ;  /* 0x000000ffff0e7224 */ /* 0x000fe200078e00ff */
[----:B------:R-:W-:Y:S01]  /*4dc0*/  MOV R7, 0x1000 ;  /* 0x0000100000077802 */ /* 0x000fe20000000f00 */
[----:B------:R-:W3:Y:S01]  /*4dd0*/  LDCU UR30, c[0x0][0x374] ;  /* 0x00006e80ff1e77ac */ /* 0x000ee20008000800 */
[----:B------:R-:W4:Y:S01]  /*4de0*/  LDC.64 R2, c[0x0][0x888] ;  /* 0x00022200ff027b82 */ /* 0x000f220000000a00 */
[----:B------:R-:W3:Y:S01]  /*4df0*/  LDCU UR15, c[0x0][0xb0c] ;  /* 0x00016180ff0f77ac */ /* 0x000ee20008000800 */
[----:B------:R-:W2:Y:S06]  /*4e00*/  LDCU UR46, c[0x0][0xb20] ;  /* 0x00016400ff2e77ac */ /* 0x000eac0008000800 */
[----:B------:R-:W4:Y:S01]  /*4e10*/  LDC.64 R4, c[0x0][0x890] ;  /* 0x00022400ff047b82 */ /* 0x000f220000000a00 */
[----:B------:R-:W2:Y:S01]  /*4e20*/  LDCU UR4, c[0x0][0xb30] ;  /* 0x00016600ff0477ac */ /* 0x000ea20008000800 */
[----:B------:R-:W-:Y:S01]  /*4e30*/  UMOV UR21, 0x400 ;  /* 0x0000040000157882 */ /* 0x000fe20000000000 */
[----:B-1----:R-:W-:-:S02]  /*4e40*/  UIMAD.WIDE.U32 UR6, UR31, UR48, URZ ;  /* 0x000000301f0672a5 */ /* 0x002fc4000f8e00ff */
[----:B---3--:R-:W-:Y:S02]  /*4e50*/  UIMAD.WIDE.U32 UR8, UR30, UR51, URZ ;  /* 0x000000331e0872a5 */ /* 0x008fe4000f8e00ff */
[----:B------:R-:W-:Y:S02]  /*4e60*/  ULEA UR21, UR47, UR21, 0x18 ;  /* 0x000000152f157291 */ /* 0x000fe4000f8ec0ff */
[----:B------:R-:W-:Y:S02]  /*4e70*/  UPLOP3.LUT UP2, UPT, UPT, UPT, UPT, 0x40, 0x4 ;  /* 0x000000000004789c */ /* 0x000fe40003f4e870 */
[----:B------:R-:W-:Y:S01]  /*4e80*/  UIADD3 UR37, UPT, UPT, UR21, 0xe8, URZ ;  /* 0x000000e815257890 */ /* 0x000fe2000fffe0ff */
[----:B------:R-:W-:Y:S01]  /*4e90*/  UMOV UR6, UR7 ;  /* 0x0000000700067c82 */ /* 0x000fe20008000000 */
[----:B------:R-:W-:Y:S01]  /*4ea0*/  UMOV UR38, UR9 ;  /* 0x0000000900267c82 */ /* 0x000fe20008000000 */
[----:B------:R-:W-:Y:S02]  /*4eb0*/  UISETP.GE.AND UP0, UPT, UR45, 0x1, UPT ;  /* 0x000000012d00788c */ /* 0x000fe4000bf06270 */
[----:B------:R-:W-:Y:S01]  /*4ec0*/  UISETP.NE.AND UP4, UPT, UR45, 0x1, UPT ;  /* 0x000000012d00788c */ /* 0x000fe2000bf85270 */
[----:B------:R-:W1:Y:S01]  /*4ed0*/  LDCU.64 UR22, c[0x0][0xb28] ;  /* 0x00016500ff1677ac */ /* 0x000e620008000a00 */
[----:B------:R-:W-:-:S02]  /*4ee0*/  UISETP.NE.AND UP6, UPT, UR15, 0x1, UPT ;  /* 0x000000010f00788c */ /* 0x000fc4000bfc5270 */
[----:B------:R-:W-:Y:S02]  /*4ef0*/  UISETP.NE.AND UP5, UPT, UR50, 0x1, UPT ;  /* 0x000000013200788c */ /* 0x000fe4000bfa5270 */
[----:B------:R-:W-:Y:S02]  /*4f00*/  UIADD3 UR41, UPT, UPT, UR21, 0xd0, URZ ;  /* 0x000000d015297890 */ /* 0x000fe4000fffe0ff */
[----:B------:R-:W-:Y:S02]  /*4f10*/  UIADD3 UR33, UPT, UPT, UR21, 0xd8, URZ ;  /* 0x000000d815217890 */ /* 0x000fe4000fffe0ff */
[----:B------:R-:W-:Y:S02]  /*4f20*/  UIADD3 UR25, UPT, UPT, UR21, 0xe0, URZ ;  /* 0x000000e015197890 */ /* 0x000fe4000fffe0ff */
[----:B------:R-:W-:Y:S02]  /*4f30*/  UPRMT UR37, UR47, 0x654, UR37 ;  /* 0x000006542f257896 */ /* 0x000fe40008000025 */
[----:B------:R-:W-:-:S02]  /*4f40*/  USHF.R.U32.HI UR39, URZ, UR49, UR6 ;  /* 0x00000031ff277299 */ /* 0x000fc40008011606 */
[----:B--2---:R-:W-:Y:S02]  /*4f50*/  USHF.R.U32.HI UR38, URZ, UR46, UR38 ;  /* 0x0000002eff267299 */ /* 0x004fe40008011626 */
[----:B------:R-:W-:-:S11]  /*4f60*/  UISETP.NE.AND UP3, UPT, UR4, 0x1, UPT ;  /* 0x000000010400788c */ /* 0x000fd6000bf65270 */
.L_x_106:
[C---:B------:R-:W-:Y:S02]  /*4f70*/  LEA R12, R14.reuse, UR21, 0x3 ;  /* 0x000000150e0c7c11 */ /* 0x040fe4000f8e18ff */
[----:B------:R-:W-:Y:S02]  /*4f80*/  SHF.L.U32 R0, R13, 0x1f, RZ ;  /* 0x0000001f0d007819 */ /* 0x000fe400000006ff */
[----:B------:R-:W-:Y:S02]  /*4f90*/  LEA R8, R14, UR21, 0x4 ;  /* 0x000000150e087c11 */ /* 0x000fe4000f8e20ff */
[----:B--2---:R-:W2:Y:S02]  /*4fa0*/  SYNCS.PHASECHK.TRANS64.TRYWAIT P0, [R12+URZ+0x120], R0 ;  /* 0x000120000c0075a7 */ /* 0x004ea400080011ff */
[----:B--2---:R-:W-:Y:S05]  /*4fb0*/  @!P0 BRA `(.L_x_96) ;  /* 0x0000005000848947 */ /* 0x004fea0003800000 */
.L_x_207:
[----:B------:R-:W3:Y:S01]  /*4fc0*/  LDS.128 R8, [R8+0x1b0] ;  /* 0x0001b00008087984 */ /* 0x000ee20000000c00 */
[----:B------:R-:W-:Y:S01]  /*4fd0*/  UISETP.GE.AND UP0, UPT, UR45, 0x1, UPT ;  /* 0x000000012d00788c */ /* 0x000fe2000bf06270 */
[----:B------:R-:W-:Y:S01]  /*4fe0*/  @!PT LDS RZ, [RZ] ;  /* 0x00000000fffff984 */ /* 0x000fe20000000800 */
[----:B------:R-:W-:Y:S01]  /*4ff0*/  @!PT LDS RZ, [RZ] ;  /* 0x00000000fffff984 */ /* 0x000fe20000000800 */
[----:B------:R-:W-:Y:S01]  /*5000*/  @!PT LDS RZ, [RZ] ;  /* 0x00000000fffff984 */ /* 0x000fe20000000800 */
[----:B------:R-:W-:Y:S01]  /*5010*/  @!PT LDS RZ, [RZ] ;  /* 0x00000000fffff984 */ /* 0x000fe20000000800 */
[----:B------:R1:W-:Y:S06]  /*5020*/  MEMBAR.ALL.CTA ;  /* 0x0000000000007992 */ /* 0x0003ec0000008000 */
[----:B-1----:R-:W1:Y:S01]  /*5030*/  FENCE.VIEW.ASYNC.S ;  /* 0x00000000000073c6 */ /* 0x002e620000000000 */
[----:B---3--:R-:W-:Y:S11]  /*5040*/  LOP3.LUT P0, RZ, R10, 0x1, RZ, 0xc0, !PT ;  /* 0x000000010aff7812 */ /* 0x008ff6000780c0ff */
[----:B------:R-:W-:Y:S02]  /*5050*/  @!UPT UIADD3 URZ, UPT, UPT, URZ, URZ, URZ ;  /* 0x000000fffffff290 */ /* 0x000fe4000fffe0ff */
[----:B-1----:R-:W-:Y:S01]  /*5060*/  VOTEU.ANY UP1, P0 ;  /* 0x0000000000ff7886 */ /* 0x002fe20000020100 */
[----:B------:R-:W-:Y:S11]  /*5070*/  PLOP3.LUT P0, PT, PT, PT, UP1, 0x80, 0x8 ;  /* 0x000000000008781c */ /* 0x000ff60003f0f018 */
[----:B------:R-:W-:Y:S02]  /*5080*/  @!UPT UIADD3 URZ, UPT, UPT, URZ, URZ, URZ ;  /* 0x000000fffffff290 */ /* 0x000fe4000fffe0ff */
[----:B--2---:R-:W-:Y:S02]  /*5090*/  @P0 SHF.R.U32.HI R0, RZ, 0x10, R9 ;  /* 0x00000010ff000819 */ /* 0x004fe40000011609 */
[----:B------:R-:W-:Y:S02]  /*50a0*/  @P0 MOV R6, R8 ;  /* 0x0000000800060202 */ /* 0x000fe40000000f00 */
[----:B------:R-:W-:Y:S01]  /*50b0*/  @P0 R2UR UR4, R0 ;  /* 0x00000000000402ca */ /* 0x000fe200000e0000 */
[----:B------:R-:W-:Y:S01]  /*50c0*/  VIADD R0, R12, 0x130 ;  /* 0x000001300c007836 */ /* 0x000fe20000000000 */
[----:B------:R-:W-:Y:S02]  /*50d0*/  @P0 LOP3.LUT R8, R9, 0xffff, RZ, 0xc0, !PT ;  /* 0x0000ffff09080812 */ /* 0x000fe400078ec0ff */
[----:B------:R-:W-:Y:S02]  /*50e0*/  @P0 R2UR UR6, R6 ;  /* 0x00000000060602ca */ /* 0x000fe400000e0000 */
[----:B------:R-:W-:Y:S02]  /*50f0*/  PRMT R0, RZ, 0x654, R0 ;  /* 0x00000654ff007816 */ /* 0x000fe40000000000 */
[----:B------:R-:W-:Y:S02]  /*5100*/  @P0 R2UR UR5, R8 ;  /* 0x00000000080502ca */ /* 0x000fe400000e0000 */
[----:B------:R1:W-:Y:S03]  /*5110*/  SYNCS.ARRIVE.TRANS64.RED.A1T0 RZ, [R0+URZ], RZ ;  /* 0x000000ff00ff79a7 */ /* 0x0003e600081004ff */
[----:B------:R-:W-:Y:S04]  /*5120*/  @UP1 UMOV UR29, UR4 ;  /* 0x00000004001d1c82 */ /* 0x000fe80008000000 */
[----:B------:R-:W-:Y:S04]  /*5130*/  @UP1 UMOV UR14, UR6 ;  /* 0x00000006000e1c82 */ /* 0x000fe80008000000 */
[----:B------:R-:W-:Y:S01]  /*5140*/  @UP1 UMOV UR13, UR5 ;  /* 0x00000005000d1c82 */ /* 0x000fe20008000000 */
[----:B------:R-:W-:Y:S05]  /*5150*/  BRA.U !UP0, `(.L_x_97) ;  /* 0x0000000108a47547 */ /* 0x000fea000b800000 */
[----:B------:R-:W-:Y:S02]  /*5160*/  UIMAD.WIDE.U32 UR16, UR13, UR51, URZ ;  /* 0x000000330d1072a5 */ /* 0x000fe4000f8e00ff */
[----:B------:R-:W-:Y:S02]  /*5170*/  UIMAD.WIDE.U32 UR18, UR14, UR48, URZ ;  /* 0x000000300e1272a5 */ /* 0x000fe4000f8e00ff */
[----:B------:R-:W-:Y:S02]  /*5180*/  USEL UR4, UR30, UR38, !UP5 ;  /* 0x000000261e047287 */ /* 0x000fe4000e800000 */
[----:B------:R-:W-:Y:S02]  /*5190*/  USEL UR7, UR31, UR39, !UP6 ;  /* 0x000000271f077287 */ /* 0x000fe4000f000000 */
[----:B------:R-:W-:Y:S02]  /*51a0*/  UIMAD.WIDE.U32 UR8, UR4, UR22, URZ ;  /* 0x00000016040872a5 */ /* 0x000fe4000f8e00ff */
[----:B------:R-:W-:Y:S01]  /*51b0*/  UIMAD.WIDE.U32 UR10, UR7, UR22, URZ ;  /* 0x00000016070a72a5 */ /* 0x000fe2000f8e00ff */
[----:B------:R-:W-:Y:S02]  /*51c0*/  UMOV UR5, UR17 ;  /* 0x0000001100057c82 */ /* 0x000fe40008000000 */
[----:B------:R-:W-:Y:S03]  /*51d0*/  USHF.R.U32.HI UR6, URZ, UR46, UR5 ;  /* 0x0000002eff067299 */ /* 0x000fe60008011605 */
[----:B------:R-:W-:Y:S01]  /*51e0*/  UMOV UR5, UR19 ;  /* 0x0000001300057c82 */ /* 0x000fe20008000000 */
[----:B------:R-:W-:Y:S02]  /*51f0*/  USEL UR6, UR13, UR6, !UP5 ;  /* 0x000000060d067287 */ /* 0x000fe4000e800000 */
[----:B------:R-:W-:Y:S03]  /*5200*/  USHF.R.U32.HI UR12, URZ, UR49, UR5 ;  /* 0x00000031ff0c7299 */ /* 0x000fe60008011605 */
[----:B------:R-:W-:Y:S02]  /*5210*/  UMOV UR5, UR9 ;  /* 0x0000000900057c82 */ /* 0x000fe40008000000 */
[----:B------:R-:W-:Y:S03]  /*5220*/  @UP4 USHF.R.U32.HI UR4, URZ, UR23, UR5 ;  /* 0x00000017ff044299 */ /* 0x000fe60008011605 */
[----:B------:R-:W-:Y:S01]  /*5230*/  UMOV UR5, UR11 ;  /* 0x0000000b00057c82 */ /* 0x000fe20008000000 */
[----:B------:R-:W-:Y:S02]  /*5240*/  UIMAD UR4, UR45, UR4, URZ ;  /* 0x000000042d0472a4 */ /* 0x000fe4000f8e02ff */
[----:B------:R-:W-:Y:S02]  /*5250*/  @UP4 USHF.R.U32.HI UR7, URZ, UR23, UR5 ;  /* 0x00000017ff074299 */ /* 0x000fe40008011605 */
[----:B------:R-:W-:Y:S02]  /*5260*/  UIMAD.WIDE.U32 UR10, UR6, UR22, URZ ;  /* 0x00000016060a72a5 */ /* 0x000fe4000f8e00ff */
[----:B------:R-:W-:Y:S02]  /*5270*/  USEL UR5, UR14, UR12, !UP6 ;  /* 0x0000000c0e057287 */ /* 0x000fe4000f000000 */
[----:B------:R-:W-:Y:S02]  /*5280*/  UIMAD UR8, UR45, UR7, URZ ;  /* 0x000000072d0872a4 */ /* 0x000fe4000f8e02ff */
[----:B------:R-:W-:Y:S03]  /*5290*/  UISETP.GE.AND UP0, UPT, UR6, UR4, UPT ;  /* 0x000000040600728c */ /* 0x000fe6000bf06270 */
[----:B------:R-:W-:Y:S01]  /*52a0*/  UMOV UR4, UR11 ;  /* 0x0000000b00047c82 */ /* 0x000fe20008000000 */
[----:B------:R-:W-:Y:S02]  /*52b0*/  UISETP.GE.OR UP0, UPT, UR5, UR8, UP0 ;  /* 0x000000080500728c */ /* 0x000fe40008706670 */
[----:B------:R-:W-:Y:S02]  /*52c0*/  USHF.R.U32.HI UR4, URZ, UR23, UR4 ;  /* 0x00000017ff047299 */ /* 0x000fe40008011604 */
[----:B------:R-:W-:Y:S02]  /*52d0*/  UIMAD.WIDE.U32 UR8, UR5, UR22, URZ ;  /* 0x00000016050872a5 */ /* 0x000fe4000f8e00ff */
[----:B------:R-:W-:Y:S04]  /*52e0*/  USEL UR10, UR6, UR4, !UP4 ;  /* 0x00000004060a7287 */ /* 0x000fe8000e000000 */
[----:B------:R-:W-:Y:S01]  /*52f0*/  UIADD3 UR11, UPT, UPT, -UR10, URZ, URZ ;  /* 0x000000ff0a0b7290 */ /* 0x000fe2000fffe1ff */
[----:B------:R-:W-:Y:S02]  /*5300*/  @!UP0 UMOV UR4, UR9 ;  /* 0x0000000900048c82 */ /* 0x000fe40008000000 */
[----:B------:R-:W-:Y:S02]  /*5310*/  @!UP0 USHF.R.U32.HI UR4, URZ, UR23, UR4 ;  /* 0x00000017ff048299 */ /* 0x000fe40008011604 */
[----:B------:R-:W-:Y:S02]  /*5320*/  UIMAD UR8, UR45, UR11, UR6 ;  /* 0x0000000b2d0872a4 */ /* 0x000fe4000f8e0206 */
[----:B------:R-:W-:Y:S04]  /*5330*/  @!UP0 USEL UR4, UR5, UR4, !UP4 ;  /* 0x0000000405048287 */ /* 0x000fe8000e000000 */
[----:B------:R-:W-:Y:S02]  /*5340*/  @!UP0 UIMAD UR7, UR7, UR8, UR4 ;  /* 0x00000008070782a4 */ /* 0x000fe4000f8e0204 */
[----:B------:R-:W-:Y:S02]  /*5350*/  @!UP0 UIADD3 UR9, UPT, UPT, UR10, -UR4, URZ ;  /* 0x800000040a098290 */ /* 0x000fe4000fffe0ff */
[----:B------:R-:W-:Y:S02]  /*5360*/  UIADD3 UR8, UPT, UPT, -UR6, URZ, URZ ;  /* 0x000000ff06087290 */ /* 0x000fe4000fffe1ff */
[----:B------:R-:W-:Y:S02]  /*5370*/  UIADD3 UR4, UPT, UPT, -UR5, URZ, URZ ;  /* 0x000000ff05047290 */ /* 0x000fe4000fffe1ff */
[----:B------:R-:W-:Y:S03]  /*5380*/  @!UP0 UIMAD UR6, UR9, UR45, UR5 ;  /* 0x0000002d090682a4 */ /* 0x000fe6000f8e0205 */
[----:B------:R-:W-:Y:S01]  /*5390*/  @!UP0 UMOV UR5, UR7 ;  /* 0x0000000700058c82 */ /* 0x000fe20008000000 */
[----:B------:R-:W-:Y:S02]  /*53a0*/  UIMAD UR7, UR15, UR4, UR14 ;  /* 0x000000040f0772a4 */ /* 0x000fe4000f8e020e */
[----:B------:R-:W-:Y:S02]  /*53b0*/  UIMAD UR4, UR50, UR8, UR13 ;  /* 0x00000008320472a4 */ /* 0x000fe4000f8e020d */
[----:B------:R-:W-:Y:S02]  /*53c0*/  UIMAD UR14, UR5, UR15, UR7 ;  /* 0x0000000f050e72a4 */ /* 0x000fe4000f8e0207 */
[----:B------:R-:W-:Y:S11]  /*53d0*/  UIMAD UR13, UR6, UR50, UR4 ;  /* 0x00000032060d72a4 */ /* 0x000ff6000f8e0204 */
[----:B------:R-:W-:Y:S01]  /*53e0*/  @!UPT UIADD3 URZ, UPT, UPT, URZ, URZ, URZ ;  /* 0x000000fffffff290 */ /* 0x000fe2000fffe0ff */
.L_x_97:
[----:B------:R-:W2:Y:S01]  /*53f0*/  @!UP3 LDCU.128 UR8, c[0x0][0xb10] ;  /* 0x00016200ff08b7ac */ /* 0x000ea20008000c00 */
[C---:B----4-:R-:W-:Y:S02]  /*5400*/  ISETP.NE.U32.AND P1, PT, R4.reuse, RZ, PT ;  /* 0x000000ff0400720c */ /* 0x050fe40003f25070 */
[----:B------:R-:W-:Y:S02]  /*5410*/  ISETP.NE.U32.AND P0, PT, R4, RZ, PT ;  /* 0x000000ff0400720c */ /* 0x000fe40003f05070 */
[C---:B------:R-:W-:Y:S02]  /*5420*/  ISETP.NE.AND.EX P1, PT, R5.reuse, RZ, PT, P1 ;  /* 0x000000ff0500720c */ /* 0x040fe40003f25310 */
[----:B------:R-:W-:Y:S01]  /*5430*/  ISETP.NE.AND.EX P0, PT, R5, RZ, PT, P0 ;  /* 0x000000ff0500720c */ /* 0x000fe20003f05300 */
[----:B------:R-:W3:Y:S01]  /*5440*/  @!UP3 LDCU UR5, c[0x0][0xb0c] ;  /* 0x00016180ff05b7ac */ /* 0x000ee20008000800 */
[----:B------:R-:W-:Y:S01]  /*5450*/  SHF.L.U32 R9, R15, 0x1f, RZ ;  /* 0x0000001f0f097819 */ /* 0x000fe200000006ff */
[----:B------:R-:W-:Y:S02]  /*5460*/  USHF.L.U32 UR42, UR28, 0x7, URZ ;  /* 0x000000071c2a7899 */ /* 0x000fe400080006ff */
[----:B------:R-:W-:Y:S02]  /*5470*/  USHF.L.U32 UR43, UR20, 0x6, URZ ;  /* 0x00000006142b7899 */ /* 0x000fe400080006ff */
[----:B--2---:R-:W-:Y:S07]  /*5480*/  UIMAD.WIDE.U32 UR6, UR14, UR8, URZ ;  /* 0x000000080e0672a5 */ /* 0x004fee000f8e00ff */
[----:B------:R-:W-:Y:S01]  /*5490*/  @!UP3 UMOV UR4, UR7 ;  /* 0x000000070004bc82 */ /* 0x000fe20008000000 */
[----:B---3--:R-:W-:Y:S02]  /*54a0*/  @!UP3 UISETP.NE.AND UP0, UPT, UR5, 0x1, UPT ;  /* 0x000000010500b88c */ /* 0x008fe4000bf05270 */
[----:B------:R-:W-:Y:S02]  /*54b0*/  @!UP3 USHF.R.U32.HI UR4, URZ, UR9, UR4 ;  /* 0x00000009ff04b299 */ /* 0x000fe40008011604 */
[----:B------:R-:W-:Y:S02]  /*54c0*/  UIMAD.WIDE.U32 UR6, UR13, UR11, URZ ;  /* 0x0000000b0d0672a5 */ /* 0x000fe4000f8e00ff */
[----:B------:R-:W-:Y:S02]  /*54d0*/  @!UP3 USEL UR8, UR14, UR4, !UP0 ;  /* 0x000000040e08b287 */ /* 0x000fe4000c000000 */
[----:B------:R-:W-:Y:S03]  /*54e0*/  @!UP3 UISETP.NE.AND UP0, UPT, UR10, 0x1, UPT ;  /* 0x000000010a00b88c */ /* 0x000fe6000bf05270 */
[----:B------:R-:W-:Y:S02]  /*54f0*/  @!UP3 UMOV UR6, UR7 ;  /* 0x000000070006bc82 */ /* 0x000fe40008000000 */
[----:B------:R-:W2:Y:S02]  /*5500*/  @!UP3 LDCU UR4, c[0x0][0xb20] ;  /* 0x00016400ff04b7ac */ /* 0x000ea40008000800 */
[----:B--2---:R-:W-:Y:S04]  /*5510*/  @!UP3 USHF.R.U32.HI UR6, URZ, UR4, UR6 ;  /* 0x00000004ff06b299 */ /* 0x004fe80008011606 */
[----:B------:R-:W-:Y:S04]  /*5520*/  @!UP3 USEL UR6, UR13, UR6, !UP0 ;  /* 0x000000060d06b287 */ /* 0x000fe8000c000000 */
[----:B------:R-:W-:Y:S02]  /*5530*/  @!UP3 UIADD3 UR4, UPT, UPT, -UR8, UR6, URZ ;  /* 0x000000060804b290 */ /* 0x000fe4000fffe1ff */
[----:B------:R-:W-:Y:S02]  /*5540*/  @!UP3 UIADD3 UR6, UPT, UPT, UR8, -UR6, URZ ;  /* 0x800000060806b290 */ /* 0x000fe4000fffe0ff */
[----:B------:R-:W-:Y:S02]  /*5550*/  @!UP3 UIMAD UR14, UR4, UR5, UR14 ;  /* 0x00000005040eb2a4 */ /* 0x000fe4000f8e020e */
[----:B------:R-:W-:Y:S01]  /*5560*/  @!UP3 UIMAD UR13, UR6, UR10, UR13 ;  /* 0x0000000a060db2a4 */ /* 0x000fe2000f8e020d */
[----:B------:R-:W-:Y:S11]  /*5570*/  BRA.U UP2, `(.L_x_98) ;  /* 0x0000000102107547 */ /* 0x000ff6000b800000 */
[----:B------:R-:W-:Y:S04]  /*5580*/  MOV R6, UR52 ;  /* 0x0000003400067c02 */ /* 0x000fe80008000f00 */
[----:B------:R-:W-:Y:S04]  /*5590*/  SHF.L.U32 R6, R6, 0x1f, RZ ;  /* 0x0000001f06067819 */ /* 0x000fe800000006ff */
[----:B------:R-:W2:Y:S02]  /*55a0*/  SYNCS.PHASECHK.TRANS64.TRYWAIT P2, [UR21+0x118], R6 ;  /* 0x00011806ff0075a7 */ /* 0x000ea40008041115 */
[----:B--2---:R-:W-:Y:S05]  /*55b0*/  @!P2 BRA `(.L_x_99) ;  /* 0x0000004c0018a947 */ /* 0x004fea0003800000 */
.L_x_98:
[----:B------:R-:W-:Y:S05]  /*55c0*/  @!P1 BRA `(.L_x_100) ;  /* 0x0000000000309947 */ /* 0x000fea0003800000 */
[----:B------:R-:W-:Y:S01]  /*55d0*/  ISETP.NE.U32.AND P1, PT, R2, RZ, PT ;  /* 0x000000ff0200720c */ /* 0x000fe20003f25070 */
[----:B------:R-:W2:Y:S01]  /*55e0*/  LDCU.64 UR4, c[0x0][0x358] ;  /* 0x00006b00ff0477ac */ /* 0x000ea20008000a00 */
[----:B------:R-:W-:Y:S02]  /*55f0*/  IMAD.MOV.U32 R50, RZ, RZ, 0x1 ;  /* 0x00000001ff327424 */ /* 0x000fe400078e00ff */
[----:B------:R-:W-:Y:S11]  /*5600*/  ISETP.NE.AND.EX P1, PT, R3, RZ, PT, P1 ;  /* 0x000000ff0300720c */ /* 0x000ff60003f25310 */
[----:B------:R-:W-:Y:S02]  /*5610*/  @!UPT UIADD3 URZ, UPT, UPT, URZ, URZ, URZ ;  /* 0x000000fffffff290 */ /* 0x000fe4000fffe0ff */
[----:B------:R-:W3:Y:S01]  /*5620*/  @P1 LDC.64 R10, c[0x0][0x888] ;  /* 0x00022200ff0a1b82 */ /* 0x000ee20000000a00 */
[----:B-1----:R-:W-:Y:S04]  /*5630*/  @P1 IMAD R0, R4, UR36, RZ ;  /* 0x0000002404001c24 */ /* 0x002fe8000f8e02ff */
[----:B---3--:R-:W-:Y:S04]  /*5640*/  @P1 IMAD.WIDE R10, R0, 0x4, R10 ;  /* 0x00000004000a1825 */ /* 0x008fe800078e020a */
[----:B------:R-:W-:Y:S01]  /*5650*/  HFMA2 R0, -RZ, RZ, 0, 5.9604644775390625e-08 ;  /* 0x00000001ff007431 */ /* 0x000fe200000001ff */
[----:B--2--5:R2:W5:Y:S04]  /*5660*/  @P1 LDG.E R27, desc[UR4][R10.64] ;  /* 0x000000040a1b1981 */ /* 0x024568000c1e1900 */
[----:B------:R-:W-:Y:S01]  /*5670*/  @!P1 PRMT R50, R0, 0x7610, R50 ;  /* 0x0000761000329816 */ /* 0x000fe20000000032 */
[----:B--2---:R-:W3:Y:S06]  /*5680*/  @!P1 LDC R27, c[0x0][0x880] ;  /* 0x00022000ff1b9b82 */ /* 0x004eec0000000800 */
.L_x_100:
[----:B---3-5:R-:W-:Y:S01]  /*5690*/  @!P0 FSETP.EQ.AND P1, PT, R27, RZ, PT ;  /* 0x000000ff1b00820b */ /* 0x028fe20003f22000 */
[----:B------:R-:W-:Y:S01]  /*56a0*/  @!UPT UIADD3 URZ, UPT, UPT, URZ, URZ, URZ ;  /* 0x000000fffffff290 */ /* 0x000fe2000fffe0ff */
[----:B------:R-:W-:Y:S11]  /*56b0*/  @!P0 BRA `(.L_x_101) ;  /* 0x0000000000188947 */ /* 0x000ff60003800000 */
[----:B------:R-:W-:Y:S02]  /*56c0*/  LOP3.LUT P0, RZ, R50, 0xff, RZ, 0xc0, !PT ;  /* 0x000000ff32ff7812 */ /* 0x000fe4000780c0ff */
[----:B------:R-:W-:Y:S04]  /*56d0*/  ISETP.NE.U32.AND P1, PT, R2, RZ, PT ;  /* 0x000000ff0200720c */ /* 0x000fe80003f25070 */
[----:B------:R-:W-:Y:S04]  /*56e0*/  ISETP.NE.AND.EX P1, PT, R3, RZ, PT, P1 ;  /* 0x000000ff0300720c */ /* 0x000fe80003f25310 */
[----:B------:R-:W-:Y:S03]  /*56f0*/  PLOP3.LUT P1, PT, P1, PT, PT, 0x8, 0x80 ;  /* 0x000000000080781c */ /* 0x000fe60000f2e170 */
[----:B------:R-:W-:Y:S11]  /*5700*/  @P0 FSETP.EQ.AND P1, PT, R27, RZ, PT ;  /* 0x000000ff1b00020b */ /* 0x000ff60003f22000 */
[----:B------:R-:W-:Y:S02]  /*5710*/  @!UPT UIADD3 URZ, UPT, UPT, URZ, URZ, URZ ;  /* 0x000000fffffff290 */ /* 0x000fe4000fffe0ff */
.L_x_101:
[----:B------:R-:W2:Y:S01]  /*5720*/  SYNCS.PHASECHK.TRANS64.TRYWAIT P2, [UR21+0xf0], R9 ;  /* 0x0000f009ff0075a7 */ /* 0x000ea20008041115 */
[----:B------:R-:W-:Y:S04]  /*5730*/  ELECT P0, URZ, PT ;  /* 0x0000000000ff782f */ /* 0x000fe80003800000 */
[----:B------:R-:W-:Y:S11]  /*5740*/  PLOP3.LUT P1, PT, P1, P0, PT, 0xf2, 0x2f ;  /* 0x00000000002f781c */ /* 0x000ff60000f21e72 */
[----:B------:R-:W-:Y:S02]  /*5750*/  @!UPT UIADD3 URZ, UPT, UPT, URZ, URZ, URZ ;  /* 0x000000fffffff290 */ /* 0x000fe4000fffe0ff */
[----:B------:R-:W-:Y:S05]  /*5760*/  @!P1 IADD3 R8, P0, PT, R16, 0x580, RZ ;  /* 0x0000058010089810 */ /* 0x000fea0007f1e0ff */
[----:B-1----:R-:W-:Y:S01]  /*5770*/  @!P1 IMAD.X R6, RZ, RZ, R17, P0 ;  /* 0x000000ffff069224 */ /* 0x002fe200000e0611 */
[----:B--2---:R-:W-:Y:S07]  /*5780*/  @!P2 BRA `(.L_x_102) ;  /* 0x0000004800bca947 */ /* 0x004fee0003800000 */
.L_x_210:
[----:B------:R-:W-:Y:S01]  /*5790*/  @!P1 R2UR UR5, R8 ;  /* 0x00000000080592ca */ /* 0x000fe200000e0000 */
[----:B------:R-:W-:Y:S01]  /*57a0*/  VOTEU.ALL UP0, P1 ;  /* 0x0000000000ff7886 */ /* 0x000fe20000800000 */
[----:B------:R-:W-:Y:S01]  /*57b0*/  @!P1 R2UR UR4, R6 ;  /* 0x00000000060492ca */ /* 0x000fe200000e0000 */
[----:B------:R-:W-:Y:S01]  /*57c0*/  UMOV UR16, 0x0 ;  /* 0x0000000000107882 */ /* 0x000fe20000000000 */
[----:B------:R-:W-:Y:S01]  /*57d0*/  UMOV UR17, 0x10000000 ;  /* 0x1000000000117882 */ /* 0x000fe20000000000 */
[----:B------:R-:W-:Y:S01]  /*57e0*/  UMOV UR44, UR36 ;  /* 0x00000024002c7c82 */ /* 0x000fe20008000000 */
[----:B------:R-:W-:Y:S01]  /*57f0*/  @!UP0 UIADD3 UR40, UPT, UPT, UR21, 0x200, URZ ;  /* 0x0000020015288890 */ /* 0x000fe2000fffe0ff */
[----:B-1----:R-:W-:Y:S01]  /*5800*/  @!P1 IMAD.MOV.U32 R0, RZ, RZ, 0x1000 ;  /* 0x00001000ff009424 */ /* 0x002fe200078e00ff */
[----:B------:R-:W-:Y:S01]  /*5810*/  @!UP0 UIADD3 UR10, UPT, UPT, UR42, 0x40, URZ ;  /* 0x000000402a0a8890 */ /* 0x000fe2000fffe0ff */
[----:B------:R-:W-:Y:S01]  /*5820*/  @!P1 IADD3 R8, P0, PT, R16, 0x580, RZ ;  /* 0x0000058010089810 */ /* 0x000fe20007f1e0ff */
[----:B------:R-:W-:Y:S01]  /*5830*/  @!UP0 UIADD3 UR8, UPT, UPT, UR21, 0xa00, URZ ;  /* 0x00000a0015088890 */ /* 0x000fe2000fffe0ff */
[----:B------:R-:W-:Y:S02]  /*5840*/  VOTEU.ALL UP0, P1 ;  /* 0x0000000000ff7886 */ /* 0x000fe40000800000 */
[----:B------:R-:W-:Y:S01]  /*5850*/  IMAD.U32 R10, RZ, RZ, UR5 ;  /* 0x00000005ff0a7e24 */ /* 0x000fe2000f8e00ff */
[----:B------:R-:W-:Y:S01]  /*5860*/  UMOV UR9, UR41 ;  /* 0x0000002900097c82 */ /* 0x000fe20008000000 */
[----:B------:R-:W-:Y:S01]  /*5870*/  IMAD.U32 R11, RZ, RZ, UR4 ;  /* 0x00000004ff0b7e24 */ /* 0x000fe2000f8e00ff */
[----:B------:R-:W-:Y:S01]  /*5880*/  UMOV UR11, UR43 ;  /* 0x0000002b000b7c82 */ /* 0x000fe20008000000 */
[----:B------:R-:W-:Y:S01]  /*5890*/  UMOV UR12, UR36 ;  /* 0x00000024000c7c82 */ /* 0x000fe20008000000 */
[----:B------:R-:W-:Y:S01]  /*58a0*/  @!P1 R2UR UR4, R10 ;  /* 0x000000000a0492ca */ /* 0x000fe200000e0000 */
[----:B------:R-:W-:Y:S01]  /*58b0*/  UPRMT UR6, UR47, 0x654, UR41 ;  /* 0x000006542f067896 */ /* 0x000fe20008000029 */
[----:B------:R-:W-:Y:S01]  /*58c0*/  @!P1 R2UR UR5, R11 ;  /* 0x000000000b0592ca */ /* 0x000fe200000e0000 */
[----:B------:R-:W-:Y:S11]  /*58d0*/  @!P1 IMAD.X R6, RZ, RZ, R17, P0 ;  /* 0x000000ffff069224 */ /* 0x000ff600000e0611 */
[----:B------:R-:W-:Y:S01]  /*58e0*/  @!UPT UIADD3 URZ, UPT, UPT, URZ, URZ, URZ ;  /* 0x000000fffffff290 */ /* 0x000fe2000fffe0ff */
[----:B------:R1:W-:Y:S01]  /*58f0*/  @!UP0 UTMALDG.3D [UR40], [UR4], desc[UR16] ;  /* 0x00001028040085b4 */ /* 0x0003e20008011000 */
[----:B------:R-:W-:Y:S05]  /*5900*/  VOTEU.ALL UP0, P1 ;  /* 0x0000000000ff7886 */ /* 0x000fea0000800000 */
[----:B------:R1:W-:Y:S01]  /*5910*/  @!UP0 UTMALDG.3D [UR8], [UR4], desc[UR16] ;  /* 0x00001008040085b4 */ /* 0x0003e20008011000 */
[----:B------:R1:W-:Y:S01]  /*5920*/  @!P1 SYNCS.ARRIVE.TRANS64.RED.A0TR RZ, [UR21+0xd0], R0 ;  /* 0x0000d000ffff99a7 */ /* 0x0003e20008300415 */
[----:B------:R-:W-:Y:S01]  /*5930*/  SYNCS.ARRIVE.TRANS64.RED.A1T0 RZ, [UR6], RZ ;  /* 0x000000ffffff79a7 */ /* 0x000fe20008100406 */
[----:B------:R-:W2:Y:S02]  /*5940*/  SYNCS.PHASECHK.TRANS64.TRYWAIT P2, [UR21+0xf8], R9 ;  /* 0x0000f809ff0075a7 */ /* 0x000ea40008041115 */
[----:B-12---:R-:W-:Y:S05]  /*5950*/  @!P2 BRA `(.L_x_103) ;  /* 0x000000480060a947 */ /* 0x006fea0003800000 */
.L_x_212:
        /* <DEDUP_REMOVED lines=10> */
[----:B------:R-:W-:Y:S02]  /*5a00*/  @!UP0 UIADD3 UR10, UPT, UPT, UR42, 0x50, URZ ;  /* 0x000000502a0a8890 */ /* 0x000fe4000fffe0ff */
[----:B------:R-:W-:Y:S01]  /*5a10*/  @!UP0 UIADD3 UR8, UPT, UPT, UR21, 0x1a00, URZ ;  /* 0x00001a0015088890 */ /* 0x000fe2000fffe0ff */
[----:B------:R-:W-:Y:S01]  /*5a20*/  IMAD.U32 R10, RZ, RZ, UR5 ;  /* 0x00000005ff0a7e24 */ /* 0x000fe2000f8e00ff */
[----:B------:R-:W-:Y:S01]  /*5a30*/  VOTEU.ALL UP0, P1 ;  /* 0x0000000000ff7886 */ /* 0x000fe20000800000 */
[----:B------:R-:W-:Y:S01]  /*5a40*/  IMAD.U32 R11, RZ, RZ, UR4 ;  /* 0x00000004ff0b7e24 */ /* 0x000fe2000f8e00ff */
[----:B------:R-:W-:Y:S01]  /*5a50*/  UMOV UR9, UR33 ;  /* 0x0000002100097c82 */ /* 0x000fe20008000000 */
[----:B------:R-:W-:Y:S01]  /*5a60*/  UMOV UR11, UR43 ;  /* 0x0000002b000b7c82 */ /* 0x000fe20008000000 */
[----:B------:R-:W-:Y:S01]  /*5a70*/  @!P1 R2UR UR4, R10 ;  /* 0x000000000a0492ca */ /* 0x000fe200000e0000 */
[----:B------:R-:W-:Y:S01]  /*5a80*/  UMOV UR12, UR36 ;  /* 0x00000024000c7c82 */ /* 0x000fe20008000000 */
[----:B------:R-:W-:Y:S01]  /*5a90*/  @!P1 R2UR UR5, R11 ;  /* 0x000000000b0592ca */ /* 0x000fe200000e0000 */
[----:B------:R-:W-:Y:S01]  /*5aa0*/  UPRMT UR6, UR47, 0x654, UR33 ;  /* 0x000006542f067896 */ /* 0x000fe20008000021 */
[----:B------:R-:W-:Y:S11]  /*5ab0*/  @!P1 IMAD.X R6, RZ, RZ, R17, P0 ;  /* 0x000000ffff069224 */ /* 0x000ff600000e0611 */
[----:B------:R1:W-:Y:S01]  /*5ac0*/  @!UP0 UTMALDG.3D [UR32], [UR4], desc[UR16] ;  /* 0x00001020040085b4 */ /* 0x0003e20008011000 */
[----:B------:R-:W-:Y:S05]  /*5ad0*/  VOTEU.ALL UP0, P1 ;  /* 0x0000000000ff7886 */ /* 0x000fea0000800000 */
[----:B------:R1:W-:Y:S01]  /*5ae0*/  @!UP0 UTMALDG.3D [UR8], [UR4], desc[UR16] ;  /* 0x00001008040085b4 */ /* 0x0003e20008011000 */
[----:B------:R1:W-:Y:S01]  /*5af0*/  @!P1 SYNCS.ARRIVE.TRANS64.RED.A0TR RZ, [UR21+0xd8], R0 ;  /* 0x0000d800ffff99a7 */ /* 0x0003e20008300415 */
[----:B------:R-:W-:Y:S01]  /*5b00*/  SYNCS.ARRIVE.TRANS64.RED.A1T0 RZ, [UR6], RZ ;  /* 0x000000ffffff79a7 */ /* 0x000fe20008100406 */
[----:B------:R-:W2:Y:S02]  /*5b10*/  SYNCS.PHASECHK.TRANS64.TRYWAIT P2, [UR21+0x100], R9 ;  /* 0x00010009ff0075a7 */ /* 0x000ea40008041115 */
[----:B-12---:R-:W-:Y:S05]  /*5b20*/  @!P2 BRA `(.L_x_104) ;  /* 0x000000480004a947 */ /* 0x006fea0003800000 */
.L_x_214:
        /* <DEDUP_REMOVED lines=9> */
[----:B------:R-:W-:Y:S01]  /*5bc0*/  VIADD R14, R14, 0x1 ;  /* 0x000000010e0e7836 */ /* 0x000fe20000000000 */
        /* <DEDUP_REMOVED lines=10> */
[----:B------:R-:W-:Y:S01]  /*5c70*/  UMOV UR12, UR36 ;  /* 0x00000024000c7c82 */ /* 0x000fe20008000000 */
[----:B------:R-:W-:Y:S11]  /*5c80*/  UPRMT UR6, UR47, 0x654, UR25 ;  /* 0x000006542f067896 */ /* 0x000ff60008000019 */
[----:B------:R1:W-:Y:S01]  /*5c90*/  @!UP0 UTMALDG.3D [UR24], [UR4], desc[UR16] ;  /* 0x00001018040085b4 */ /* 0x0003e20008011000 */
[----:B------:R-:W-:Y:S05]  /*5ca0*/  VOTEU.ALL UP0, P1 ;  /* 0x0000000000ff7886 */ /* 0x000fea0000800000 */
[----:B------:R1:W-:Y:S01]  /*5cb0*/  @!UP0 UTMALDG.3D [UR8], [UR4], desc[UR16] ;  /* 0x00001008040085b4 */ /* 0x0003e20008011000 */
[----:B------:R1:W-:Y:S01]  /*5cc0*/  @!P1 SYNCS.ARRIVE.TRANS64.RED.A0TR RZ, [UR21+0xe0], R0 ;  /* 0x0000e000ffff99a7 */ /* 0x0003e20008300415 */
[----:B------:R-:W-:Y:S01]  /*5cd0*/  SYNCS.ARRIVE.TRANS64.RED.A1T0 RZ, [UR6], RZ ;  /* 0x000000ffffff79a7 */ /* 0x000fe20008100406 */
[----:B------:R-:W2:Y:S02]  /*5ce0*/  SYNCS.PHASECHK.TRANS64.TRYWAIT P0, [UR21+0x108], R9 ;  /* 0x00010809ff0075a7 */ /* 0x000ea40008001115 */
[----:B-12---:R-:W-:Y:S05]  /*5cf0*/  @!P0 BRA `(.L_x_105) ;  /* 0x0000004400a88947 */ /* 0x006fea0003800000 */
.L_x_216:
[----:B------:R-:W-:Y:S01]  /*5d00*/  UPLOP3.LUT UP2, UPT, UPT, UPT, UPT, 0x80, 0x8 ;  /* 0x000000000008789c */ /* 0x000fe20003f4f070 */
[----:B------:R-:W-:Y:S01]  /*5d10*/  @!P1 IADD3 R6, P0, PT, R16, 0x580, RZ ;  /* 0x0000058010069810 */ /* 0x000fe20007f1e0ff */
[----:B------:R-:W-:Y:S01]  /*5d20*/  UMOV UR6, 0x0 ;  /* 0x0000000000067882 */ /* 0x000fe20000000000 */
[----:B------:R-:W-:Y:S01]  /*5d30*/  UMOV UR7, 0x10000000 ;  /* 0x1000000000077882 */ /* 0x000fe20000000000 */
[----:B------:R-:W-:Y:S01]  /*5d40*/  VOTEU.ALL UP0, P1 ;  /* 0x0000000000ff7886 */ /* 0x000fe20000800000 */
[----:B------:R-:W-:Y:S01]  /*5d50*/  @!P1 R2UR UR5, R6 ;  /* 0x00000000060592ca */ /* 0x000fe200000e0000 */
[----:B-1----:R-:W-:Y:S01]  /*5d60*/  @!P1 IMAD.X R0, RZ, RZ, R17, P0 ;  /* 0x000000ffff009224 */ /* 0x002fe200000e0611 */
[----:B------:R-:W-:Y:S01]  /*5d70*/  UMOV UR19, UR43 ;  /* 0x0000002b00137c82 */ /* 0x000fe20008000000 */
[----:B------:R-:W-:Y:S01]  /*5d80*/  UMOV UR20, UR36 ;  /* 0x0000002400147c82 */ /* 0x000fe20008000000 */
[----:B------:R-:W-:Y:S01]  /*5d90*/  @!UP0 UIADD3 UR18, UPT, UPT, UR42, 0x30, URZ ;  /* 0x000000302a128890 */ /* 0x000fe2000fffe0ff */
[----:B------:R-:W-:Y:S01]  /*5da0*/  R2UR UR24, R52 ;  /* 0x00000000341872ca */ /* 0x000fe200000e0000 */
[----:B------:R-:W-:Y:S01]  /*5db0*/  @!UP0 UIADD3 UR16, UPT, UPT, UR21, 0x3200, URZ ;  /* 0x0000320015108890 */ /* 0x000fe2000fffe0ff */
[----:B------:R-:W-:Y:S01]  /*5dc0*/  @!P1 R2UR UR4, R0 ;  /* 0x00000000000492ca */ /* 0x000fe200000e0000 */
[----:B------:R-:W-:Y:S01]  /*5dd0*/  @!UP0 UIADD3 UR17, UPT, UPT, UR21, 0xe8, URZ ;  /* 0x000000e815118890 */ /* 0x000fe2000fffe0ff */
[----:B------:R-:W-:Y:S01]  /*5de0*/  ISETP.NE.AND P0, PT, R14, 0x2, PT ;  /* 0x000000020e00780c */ /* 0x000fe20003f05270 */
[----:B------:R-:W-:Y:S01]  /*5df0*/  @!UP0 UIADD3 UR10, UPT, UPT, UR42, 0x70, URZ ;  /* 0x000000702a0a8890 */ /* 0x000fe2000fffe0ff */
[----:B------:R-:W-:Y:S01]  /*5e00*/  LOP3.LUT R15, R15, 0x1, RZ, 0x3c, !PT ;  /* 0x000000010f0f7812 */ /* 0x000fe200078e3cff */
[----:B------:R-:W-:Y:S01]  /*5e10*/  @!UP0 UIADD3 UR8, UPT, UPT, UR21, 0x3a00, URZ ;  /* 0x00003a0015088890 */ /* 0x000fe2000fffe0ff */
[----:B------:R-:W-:Y:S01]  /*5e20*/  IMAD.U32 R8, RZ, RZ, UR5 ;  /* 0x00000005ff087e24 */ /* 0x000fe2000f8e00ff */
[----:B------:R-:W-:Y:S01]  /*5e30*/  VOTEU.ALL UP0, P1 ;  /* 0x0000000000ff7886 */ /* 0x000fe20000800000 */
[----:B------:R-:W-:Y:S01]  /*5e40*/  UMOV UR11, UR43 ;  /* 0x0000002b000b7c82 */ /* 0x000fe20008000000 */
[----:B------:R-:W-:Y:S01]  /*5e50*/  UMOV UR12, UR36 ;  /* 0x00000024000c7c82 */ /* 0x000fe20008000000 */
[----:B------:R-:W-:Y:S01]  /*5e60*/  UMOV UR9, UR17 ;  /* 0x0000001100097c82 */ /* 0x000fe20008000000 */
[----:B------:R-:W-:Y:S01]  /*5e70*/  SEL R0, RZ, 0x1, P0 ;  /* 0x00000001ff007807 */ /* 0x000fe20000000000 */
[----:B------:R-:W-:Y:S01]  /*5e80*/  UIADD3 UR28, UPT, UPT, UR13, UR24, URZ ;  /* 0x000000180d1c7290 */ /* 0x000fe2000fffe0ff */
[----:B------:R-:W-:Y:S01]  /*5e90*/  IMAD.U32 R9, RZ, RZ, UR4 ;  /* 0x00000004ff097e24 */ /* 0x000fe2000f8e00ff */
[----:B------:R-:W-:Y:S01]  /*5ea0*/  @!P1 R2UR UR4, R8 ;  /* 0x00000000080492ca */ /* 0x000fe200000e0000 */
[----:B------:R-:W-:Y:S01]  /*5eb0*/  UMOV UR36, UR29 ;  /* 0x0000001d00247c82 */ /* 0x000fe20008000000 */
[----:B------:R-:W-:Y:S02]  /*5ec0*/  LOP3.LUT R13, R13, R0, RZ, 0x3c, !PT ;  /* 0x000000000d0d7212 */ /* 0x000fe400078e3cff */
[----:B------:R-:W-:Y:S02]  /*5ed0*/  @!P1 R2UR UR5, R9 ;  /* 0x00000000090592ca */ /* 0x000fe400000e0000 */
[----:B------:R-:W-:Y:S11]  /*5ee0*/  SEL R14, R14, RZ, P0 ;  /* 0x000000ff0e0e7207 */ /* 0x000ff60000000000 */
[----:B------:R1:W-:Y:S01]  /*5ef0*/  @!UP0 UTMALDG.3D [UR16], [UR4], desc[UR6] ;  /* 0x00000610040085b4 */ /* 0x0003e20008011000 */
[----:B------:R-:W-:Y:S05]  /*5f00*/  VOTEU.ALL UP0, P1 ;  /* 0x0000000000ff7886 */ /* 0x000fea0000800000 */
[----:B------:R2:W-:Y:S01]  /*5f10*/  @!UP0 UTMALDG.3D [UR8], [UR4], desc[UR6] ;  /* 0x00000608040085b4 */ /* 0x0005e20008011000 */
[----:B------:R2:W-:Y:S01]  /*5f20*/  @!P1 SYNCS.ARRIVE.TRANS64.RED.A0TR RZ, [UR21+0xe8], R7 ;  /* 0x0000e807ffff99a7 */ /* 0x0005e20008300415 */
[----:B------:R-:W-:Y:S01]  /*5f30*/  SYNCS.ARRIVE.TRANS64.RED.A1T0 RZ, [UR37], RZ ;  /* 0x000000ffffff79a7 */ /* 0x000fe20008100425 */
[----:B-1----:R-:W-:Y:S01]  /*5f40*/  UIADD3 UR20, UPT, UPT, UR14, UR63, URZ ;  /* 0x0000003f0e147290 */ /* 0x002fe2000fffe0ff */
[----:B------:R-:W-:Y:S11]  /*5f50*/  BRA.U UP1, `(.L_x_106) ;  /* 0xfffffff101047547 */ /* 0x000ff6000b83ffff */
[----:B------:R-:W-:-:S04]  /*5f60*/  SHF.L.U32 R2, R15, 0x1f, RZ ;  /* 0x0000001f0f027819 */ /* 0x000fc800000006ff */
[----:B------:R-:W1:Y:S02]  /*5f70*/  SYNCS.PHASECHK.TRANS64.TRYWAIT P0, [UR21+0xf0], R2 ;  /* 0x0000f002ff0075a7 */ /* 0x000e640008001115 */
[----:B-1----:R-:W-:Y:S05]  /*5f80*/  @!P0 BRA `(.L_x_107) ;  /* 0x00000044001c8947 */ /* 0x002fea0003800000 */
.L_x_218:
[----:B------:R-:W3:Y:S02]  /*5f90*/  SYNCS.PHASECHK.TRANS64.TRYWAIT P0, [UR21+0xf8], R2 ;  /* 0x0000f802ff0075a7 */ /* 0x000ee40008001115 */
[----:B---3--:R-:W-:Y:S05]  /*5fa0*/  @!P0 BRA `(.L_x_108) ;  /* 0x00000044002c8947 */ /* 0x008fea0003800000 */
.L_x_220:
[----:B------:R-:W3:Y:S02]  /*5fb0*/  SYNCS.PHASECHK.TRANS64.TRYWAIT P0, [UR21+0x100], R2 ;  /* 0x00010002ff0075a7 */ /* 0x000ee40008001115 */
[----:B---3--:R-:W-:Y:S05]  /*5fc0*/  @!P0 BRA `(.L_x_109) ;  /* 0x00000044003c8947 */ /* 0x008fea0003800000 */
.L_x_222:
[----:B-1----:R-:W-:-:S07]  /*5fd0*/  MOV R0, UR21 ;  /* 0x0000001500007c02 */ /* 0x002fce0008000f00 */
.L_x_110:
[----:B-1----:R-:W-:-:S04]  /*5fe0*/  SHF.L.U32 R2, R15, 0x1f, RZ ;  /* 0x0000001f0f027819 */ /* 0x002fc800000006ff */
[----:B------:R1:W3:Y:S03]  /*5ff0*/  SYNCS.PHASECHK.TRANS64.TRYWAIT P0, [R0+URZ+0x108], R2 ;  /* 0x00010802000075a7 */ /* 0x0002e600080011ff */
[----:B---3--:R-:W-:Y:S05]  /*6000*/  @!P0 NANOSLEEP.SYNCS 0x989680 ;  /* 0x009896800000895d */ /* 0x008fea0003900000 */
[----:B------:R-:W3:Y:S02]  /*6010*/  @!P0 SYNCS.PHASECHK.TRANS64 P0, [R0+URZ+0x108], R2 ;  /* 0x00010802000085a7 */ /* 0x000ee400080010ff */
[----:B--23--:R-:W-:Y:S05]  /*6020*/  @P0 EXIT ;  /* 0x000000000000094d */ /* 0x00cfea0003800000 */
[----:B------:R-:W-:Y:S05]  /*6030*/  BRA `(.L_x_110) ;  /* 0xfffffffc00e87947 */ /* 0x000fea000383ffff */
.L_x_95:
[----:B------:R-:W-:-:S06]  /*6040*/  UISETP.GE.AND UP0, UPT, UR25, 0x4, UPT ;  /* 0x000000041900788c */ /* 0x000fcc000bf06270 */
[----:B------:R-:W-:-:S13]  /*6050*/  PLOP3.LUT P0, PT, PT, PT, UP0, 0x80, 0x8 ;  /* 0x000000000008781c */ /* 0x000fda0003f0f008 */
[----:B------:R-:W-:Y:S05]  /*6060*/  @!P0 EXIT ;  /* 0x000000000000894d */ /* 0x000fea0003800000 */
[----:B------:R-:W-:Y:S01]  /*6070*/  BAR.SYNC.DEFER_BLOCKING 0x6, 0xa0 ;  /* 0x0182800000007b1d */ /* 0x000fe20000010000 */
[----:B------:R-:W-:Y:S01]  /*6080*/  IMAD.SHL.U32 R49, R61, 0x10, RZ ;  /* 0x000000103d317824 */ /* 0x000fe200078e00ff */
[----:B------:R-:W-:Y:S01]  /*6090*/  CS2R R58, SRZ ;  /* 0x00000000003a7805 */ /* 0x000fe2000001ff00 */
[----:B------:R-:W-:Y:S02]  /*60a0*/  IMAD.SHL.U32 R5, R51, 0x200, RZ ;  /* 0x0000020033057824 */ /* 0x000fe400078e00ff */
[----:B------:R-:W-:Y:S01]  /*60b0*/  IMAD.U32 R23, R61, 0x10000, RZ ;  /* 0x000100003d177824 */ /* 0x000fe200078e00ff */
[----:B------:R-:W-:Y:S01]  /*60c0*/  UMOV UR43, 0x400 ;  /* 0x00000400002b7882 */ /* 0x000fe20000000000 */
[----:B------:R-:W-:Y:S01]  /*60d0*/  LOP3.LUT R48, R49, 0x5b0, RZ, 0xc0, !PT ;  /* 0x000005b031307812 */ /* 0x000fe200078ec0ff */
[----:B------:R-:W-:Y:S01]  /*60e0*/  ULEA UR43, UR47, UR43, 0x18 ;  /* 0x0000002b2f2b7291 */ /* 0x000fe2000f8ec0ff */
[----:B------:R-:W1:Y:S01]  /*60f0*/  LDC.64 R44, c[0x0][0x888] ;  /* 0x00022200ff2c7b82 */ /* 0x000e620000000a00 */
[----:B------:R-:W-:Y:S01]  /*6100*/  IMAD.SHL.U32 R4, R61, 0x2, RZ ;  /* 0x000000023d047824 */ /* 0x000fe200078e00ff */
[----:B------:R-:W-:Y:S01]  /*6110*/  LOP3.LUT R48, R48, 0x200, R5, 0xf8, !PT ;  /* 0x0000020030307812 */ /* 0x000fe200078ef805 */
[----:B------:R-:W-:Y:S01]  /*6120*/  IMAD.SHL.U32 R5, R51, 0x200000, RZ ;  /* 0x0020000033057824 */ /* 0x000fe200078e00ff */
[C---:B------:R-:W-:Y:S01]  /*6130*/  LOP3.LUT R6, R49.reuse, 0x40, RZ, 0xc0, !PT ;  /* 0x0000004031067812 */ /* 0x040fe200078ec0ff */
[----:B------:R-:W-:Y:S01]  /*6140*/  UIADD3 UR4, UPT, UPT, UR43, 0x200, URZ ;  /* 0x000002002b047890 */ /* 0x000fe2000fffe0ff */
[----:B------:R-:W-:Y:S01]  /*6150*/  LOP3.LUT P0, RZ, R49, 0x40, RZ, 0xc0, !PT ;  /* 0x0000004031ff7812 */ /* 0x000fe2000780c0ff */
[----:B------:R-:W-:Y:S01]  /*6160*/  IMAD.MOV.U32 R60, RZ, RZ, 0x1 ;  /* 0x00000001ff3c7424 */ /* 0x000fe200078e00ff */
[----:B------:R-:W2:Y:S01]  /*6170*/  LDC.64 R46, c[0x0][0x890] ;  /* 0x00022400ff2e7b82 */ /* 0x000ea20000000a00 */
[----:B------:R-:W-:Y:S01]  /*6180*/  LOP3.LUT R5, R5, 0x200000, RZ, 0xc0, !PT ;  /* 0x0020000005057812 */ /* 0x000fe200078ec0ff */
[----:B------:R-:W-:Y:S01]  /*6190*/  IMAD.MOV.U32 R22, RZ, RZ, RZ ;  /* 0x000000ffff167224 */ /* 0x000fe200078e00ff */
[----:B------:R-:W-:Y:S01]  /*61a0*/  LOP3.LUT R4, R6, 0x8, R4, 0xf8, !PT ;  /* 0x0000000806047812 */ /* 0x000fe200078ef804 */
[----:B------:R-:W-:Y:S01]  /*61b0*/  IMAD.MOV.U32 R56, RZ, RZ, RZ ;  /* 0x000000ffff387224 */ /* 0x000fe200078e00ff */
[----:B------:R-:W-:Y:S01]  /*61c0*/  LOP3.LUT R23, R5, 0x400000, R23, 0xf8, !PT ;  /* 0x0040000005177812 */ /* 0x000fe200078ef817 */
[----:B------:R-:W-:Y:S01]  /*61d0*/  IMAD.U32 R53, RZ, RZ, UR4 ;  /* 0x00000004ff357e24 */ /* 0x000fe2000f8e00ff */
[----:B------:R-:W3:Y:S01]  /*61e0*/  LDS R0, [UR43+0x1d0] ;  /* 0x0001d02bff007984 */ /* 0x000ee20008000800 */
[----:B------:R-:W4:Y:S01]  /*61f0*/  LDC.64 R42, c[0x0][0x8b0] ;  /* 0x00022c00ff2a7b82 */ /* 0x000f220000000a00 */
[----:B------:R-:W-:Y:S01]  /*6200*/  LOP3.LUT R48, R48, R4, RZ, 0xfc, !PT ;  /* 0x0000000430307212 */ /* 0x000fe200078efcff */
[----:B------:R-:W1:Y:S01]  /*6210*/  LDCU UR60, c[0x0][0x370] ;  /* 0x00006e00ff3c77ac */ /* 0x000e620008000800 */
[----:B------:R-:W-:Y:S01]  /*6220*/  LOP3.LUT R61, R61, 0x60, RZ, 0xc0, !PT ;  /* 0x000000603d3d7812 */ /* 0x000fe200078ec0ff */
[----:B------:R-:W1:Y:S04]  /*6230*/  LDCU UR42, c[0x0][0xb0c] ;  /* 0x00016180ff2a77ac */ /* 0x000e680008000800 */
[----:B------:R-:W1:Y:S01]  /*6240*/  LDC.64 R40, c[0x0][0x8a8] ;  /* 0x00022a00ff287b82 */ /* 0x000e620000000a00 */
[----:B------:R-:W1:Y:S01]  /*6250*/  LDCU UR39, c[0x0][0xb30] ;  /* 0x00016600ff2777ac */ /* 0x000e620008000800 */
[----:B------:R-:W1:Y:S01]  /*6260*/  LDCU.64 UR54, c[0x0][0x888] ;  /* 0x00011100ff3677ac */ /* 0x000e620008000a00 */
[----:B------:R-:W1:Y:S01]  /*6270*/  LDCU.64 UR40, c[0x0][0xb28] ;  /* 0x00016500ff2877ac */ /* 0x000e620008000a00 */
[----:B------:R-:W1:Y:S01]  /*6280*/  LDCU.128 UR56, c[0x0][0xb10] ;  /* 0x00016200ff3877ac */ /* 0x000e620008000c00 */
[----:B------:R-:W1:Y:S01]  /*6290*/  LDCU UR53, c[0x0][0x374] ;  /* 0x00006e80ff3577ac */ /* 0x000e620008000800 */
[----:B------:R-:W-:Y:S01]  /*62a0*/  UMOV UR52, URZ ;  /* 0x000000ff00347c82 */ /* 0x000fe20008000000 */
[----:B------:R-:W-:Y:S01]  /*62b0*/  UMOV UR46, URZ ;  /* 0x000000ff002e7c82 */ /* 0x000fe20008000000 */
[----:B---3--:R-:W-:Y:S01]  /*62c0*/  IMAD.IADD R23, R0, 0x1, R23 ;  /* 0x0000000100177824 */ /* 0x008fe200078e0217 */
[----:B--2---:R-:W-:-:S07]  /*62d0*/  P2R R0, PR, RZ, 0x1 ;  /* 0x00000001ff007803 */ /* 0x004fce0000000000 */
.L_x_154:
[----:B------:R-:W-:Y:S02]  /*62e0*/  LEA R3, R56, UR43, 0x3 ;  /* 0x0000002b38037c11 */ /* 0x000fe4000f8e18ff */
[----:B------:R-:W-:Y:S02]  /*62f0*/  SHF.L.U32 R0, R58, 0x1f, RZ ;  /* 0x0000001f3a007819 */ /* 0x000fe400000006ff */
[----:B-1----:R-:W-:Y:S02]  /*6300*/  LEA R4, R56, UR43, 0x4 ;  /* 0x0000002b38047c11 */ /* 0x002fe4000f8e20ff */
[----:B------:R-:W2:Y:S02]  /*6310*/  SYNCS.PHASECHK.TRANS64.TRYWAIT P0, [R3+URZ+0x120], R0 ;  /* 0x00012000030075a7 */ /* 0x000ea400080011ff */
[----:B--2---:R-:W-:Y:S05]  /*6320*/  @!P0 BRA `(.L_x_111) ;  /* 0x00000040007c8947 */ /* 0x004fea0003800000 */
.L_x_223:
        /* <DEDUP_REMOVED lines=11> */
[----:B------:R-:W-:Y:S01]  /*63e0*/  PLOP3.LUT P0, PT, PT, PT, UP1, 0x80, 0x8 ;  /* 0x000000000008781c */ /* 0x000fe20003f0f018 */
[----:B------:R-:W-:Y:S11]  /*63f0*/  UP2UR UR62, UPR, URZ, 0x2 ;  /* 0x00000002ff3e7883 */ /* 0x000ff60008000000 */
[----:B------:R-:W-:Y:S01]  /*6400*/  @!UPT UIADD3 URZ, UPT, UPT, URZ, URZ, URZ ;  /* 0x000000fffffff290 */ /* 0x000fe2000fffe0ff */
        /* <DEDUP_REMOVED lines=13> */
[----:B------:R-:W2:Y:S01]  /*64e0*/  LDCU UR12, c[0x0][0xb20] ;  /* 0x00016400ff0c77ac */ /* 0x000ea20008000800 */
[----:B------:R-:W-:Y:S02]  /*64f0*/  UIMAD.WIDE.U32 UR4, UR53, UR59, URZ ;  /* 0x0000003b350472a5 */ /* 0x000fe4000f8e00ff */
[----:B------:R-:W-:Y:S02]  /*6500*/  UIMAD.WIDE.U32 UR6, UR60, UR56, URZ ;  /* 0x000000383c0672a5 */ /* 0x000fe4000f8e00ff */
[----:B------:R-:W-:Y:S02]  /*6510*/  UISETP.NE.AND UP0, UPT, UR58, 0x1, UPT ;  /* 0x000000013a00788c */ /* 0x000fe4000bf05270 */
[----:B------:R-:W-:Y:S02]  /*6520*/  UIMAD.WIDE.U32 UR8, UR37, UR59, URZ ;  /* 0x0000003b250872a5 */ /* 0x000fe4000f8e00ff */
[----:B------:R-:W-:Y:S02]  /*6530*/  UIMAD.WIDE.U32 UR10, UR38, UR56, URZ ;  /* 0x00000038260a72a5 */ /* 0x000fe4000f8e00ff */
[----:B------:R-:W-:Y:S02]  /*6540*/  UISETP.NE.AND UP1, UPT, UR42, 0x1, UPT ;  /* 0x000000012a00788c */ /* 0x000fe4000bf25270 */
[----:B------:R-:W-:Y:S01]  /*6550*/  UISETP.NE.AND UP2, UPT, UR45, 0x1, UPT ;  /* 0x000000012d00788c */ /* 0x000fe2000bf45270 */
[----:B------:R-:W-:Y:S02]  /*6560*/  UMOV UR4, UR5 ;  /* 0x0000000500047c82 */ /* 0x000fe40008000000 */
[----:B--2---:R-:W-:Y:S03]  /*6570*/  USHF.R.U32.HI UR5, URZ, UR12, UR4 ;  /* 0x0000000cff057299 */ /* 0x004fe60008011604 */
[----:B------:R-:W-:Y:S02]  /*6580*/  UMOV UR4, UR7 ;  /* 0x0000000700047c82 */ /* 0x000fe40008000000 */
[----:B------:R-:W-:Y:S02]  /*6590*/  USHF.R.U32.HI UR7, URZ, UR57, UR4 ;  /* 0x00000039ff077299 */ /* 0x000fe40008011604 */
[----:B------:R-:W-:Y:S02]  /*65a0*/  USEL UR4, UR53, UR5, !UP0 ;  /* 0x0000000535047287 */ /* 0x000fe4000c000000 */
[----:B------:R-:W-:Y:S01]  /*65b0*/  USEL UR7, UR60, UR7, !UP1 ;  /* 0x000000073c077287 */ /* 0x000fe2000c800000 */
[----:B------:R-:W-:Y:S01]  /*65c0*/  UMOV UR5, UR9 ;  /* 0x0000000900057c82 */ /* 0x000fe20008000000 */
[----:B------:R-:W-:Y:S02]  /*65d0*/  UIMAD.WIDE.U32 UR8, UR4, UR40, URZ ;  /* 0x00000028040872a5 */ /* 0x000fe4000f8e00ff */
[----:B------:R-:W-:Y:S03]  /*65e0*/  USHF.R.U32.HI UR6, URZ, UR12, UR5 ;  /* 0x0000000cff067299 */ /* 0x000fe60008011605 */
[----:B------:R-:W-:Y:S01]  /*65f0*/  UMOV UR5, UR11 ;  /* 0x0000000b00057c82 */ /* 0x000fe20008000000 */
[----:B------:R-:W-:Y:S02]  /*6600*/  UIMAD.WIDE.U32 UR10, UR7, UR40, URZ ;  /* 0x00000028070a72a5 */ /* 0x000fe4000f8e00ff */
[----:B------:R-:W-:Y:S02]  /*6610*/  USHF.R.U32.HI UR12, URZ, UR57, UR5 ;  /* 0x00000039ff0c7299 */ /* 0x000fe40008011605 */
[----:B------:R-:W-:Y:S01]  /*6620*/  USEL UR6, UR37, UR6, !UP0 ;  /* 0x0000000625067287 */ /* 0x000fe2000c000000 */
[----:B------:R-:W-:Y:S02]  /*6630*/  UMOV UR5, UR9 ;  /* 0x0000000900057c82 */ /* 0x000fe40008000000 */
[----:B------:R-:W-:Y:S01]  /*6640*/  UMOV UR10, UR11 ;  /* 0x0000000b000a7c82 */ /* 0x000fe20008000000 */
[----:B------:R-:W-:Y:S02]  /*6650*/  @UP2 USHF.R.U32.HI UR4, URZ, UR41, UR5 ;  /* 0x00000029ff042299 */ /* 0x000fe40008011605 */
[----:B------:R-:W-:Y:S02]  /*6660*/  @UP2 USHF.R.U32.HI UR7, URZ, UR41, UR10 ;  /* 0x00000029ff072299 */ /* 0x000fe4000801160a */
[----:B------:R-:W-:Y:S02]  /*6670*/  UIMAD UR4, UR45, UR4, URZ ;  /* 0x000000042d0472a4 */ /* 0x000fe4000f8e02ff */
        /* <DEDUP_REMOVED lines=8> */
[----:B------:R-:W-:Y:S02]  /*6700*/  USEL UR11, UR6, UR4, !UP2 ;  /* 0x00000004060b7287 */ /* 0x000fe4000d000000 */
[----:B------:R-:W-:Y:S02]  /*6710*/  UIADD3 UR8, UPT, UPT, -UR5, URZ, URZ ;  /* 0x000000ff05087290 */ /* 0x000fe4000fffe1ff */
[----:B------:R-:W-:Y:S01]  /*6720*/  UIADD3 UR10, UPT, UPT, -UR11, URZ, URZ ;  /* 0x000000ff0b0a7290 */ /* 0x000fe2000fffe1ff */
[----:B------:R-:W-:Y:S01]  /*6730*/  @!UP0 UMOV UR4, UR9 ;  /* 0x0000000900048c82 */ /* 0x000fe20008000000 */
[----:B------:R-:W-:Y:S02]  /*6740*/  UIADD3 UR9, UPT, UPT, -UR6, URZ, URZ ;  /* 0x000000ff06097290 */ /* 0x000fe4000fffe1ff */
[----:B------:R-:W-:Y:S02]  /*6750*/  @!UP0 USHF.R.U32.HI UR4, URZ, UR41, UR4 ;  /* 0x00000029ff048299 */ /* 0x000fe40008011604 */
[----:B------:R-:W-:Y:S02]  /*6760*/  UIMAD UR10, UR45, UR10, UR6 ;  /* 0x0000000a2d0a72a4 */ /* 0x000fe4000f8e0206 */
[----:B------:R-:W-:Y:S04]  /*6770*/  @!UP0 USEL UR4, UR5, UR4, !UP2 ;  /* 0x0000000405048287 */ /* 0x000fe8000d000000 */
[----:B------:R-:W-:Y:S02]  /*6780*/  @!UP0 UIMAD UR10, UR7, UR10, UR4 ;  /* 0x0000000a070a82a4 */ /* 0x000fe4000f8e0204 */
[----:B------:R-:W-:Y:S02]  /*6790*/  @!UP0 UIADD3 UR11, UPT, UPT, UR11, -UR4, URZ ;  /* 0x800000040b0b8290 */ /* 0x000fe4000fffe0ff */
[----:B------:R-:W-:Y:S02]  /*67a0*/  UIMAD UR7, UR42, UR8, UR38 ;  /* 0x000000082a0772a4 */ /* 0x000fe4000f8e0226 */
[----:B------:R-:W-:Y:S02]  /*67b0*/  @!UP0 UIMAD UR6, UR11, UR45, UR5 ;  /* 0x0000002d0b0682a4 */ /* 0x000fe4000f8e0205 */
[----:B------:R-:W-:Y:S01]  /*67c0*/  UIMAD UR4, UR58, UR9, UR37 ;  /* 0x000000093a0472a4 */ /* 0x000fe2000f8e0225 */
[----:B------:R-:W-:Y:S02]  /*67d0*/  @!UP0 UMOV UR5, UR10 ;  /* 0x0000000a00058c82 */ /* 0x000fe40008000000 */
[----:B------:R-:W-:Y:S02]  /*67e0*/  UIMAD UR38, UR5, UR42, UR7 ;  /* 0x0000002a052672a4 */ /* 0x000fe4000f8e0207 */
[----:B------:R-:W-:Y:S11]  /*67f0*/  UIMAD UR37, UR6, UR58, UR4 ;  /* 0x0000003a062572a4 */ /* 0x000ff6000f8e0204 */
[----:B------:R-:W-:Y:S01]  /*6800*/  @!UPT UIADD3 URZ, UPT, UPT, URZ, URZ, URZ ;  /* 0x000000fffffff290 */ /* 0x000fe2000fffe0ff */
.L_x_112:
[----:B------:R-:W-:Y:S01]  /*6810*/  UISETP.NE.AND UP0, UPT, UR39, 0x1, UPT ;  /* 0x000000012700788c */ /* 0x000fe2000bf05270 */
[----:B------:R-:W-:Y:S01]  /*6820*/  LOP3.LUT P0, RZ, R53, 0x90, RZ, 0xc0, !PT ;  /* 0x0000009035ff7812 */ /* 0x000fe2000780c0ff */
[----:B------:R-:W-:Y:S01]  /*6830*/  USHF.L.U32 UR50, UR20, 0x6, URZ ;  /* 0x0000000614327899 */ /* 0x000fe200080006ff */
[----:B------:R-:W-:Y:S01]  /*6840*/  BSSY.RECONVERGENT B6, `(.L_x_113) ;  /* 0x0000034000067945 */ /* 0x000fe20003800200 */
[----:B------:R-:W-:Y:S01]  /*6850*/  USHF.L.U32 UR49, UR28, 0x7, URZ ;  /* 0x000000071c317899 */ /* 0x000fe200080006ff */
[----:B------:R-:W-:Y:S06]  /*6860*/  IADD3 R56, PT, PT, R56, 0x1, RZ ;  /* 0x0000000138387810 */ /* 0x000fec0007ffe0ff */
[----:B------:R-:W2:Y:S01]  /*6870*/  @!UP0 LDCU.128 UR12, c[0x0][0xb10] ;  /* 0x00016200ff0c87ac */ /* 0x000ea20008000c00 */
[----:B------:R-:W3:Y:S01]  /*6880*/  @!UP0 LDCU UR5, c[0x0][0xb0c] ;  /* 0x00016180ff0587ac */ /* 0x000ee20008000800 */
[----:B------:R-:W4:Y:S01]  /*6890*/  @!UP0 LDCU UR10, c[0x0][0xb20] ;  /* 0x00016400ff0a87ac */ /* 0x000f220008000800 */
[----:B--2---:R-:W-:Y:S02]  /*68a0*/  UIMAD.WIDE.U32 UR8, UR38, UR12, URZ ;  /* 0x0000000c260872a5 */ /* 0x004fe4000f8e00ff */
[----:B------:R-:W-:Y:S02]  /*68b0*/  UIMAD.WIDE.U32 UR6, UR37, UR15, URZ ;  /* 0x0000000f250672a5 */ /* 0x000fe4000f8e00ff */
[----:B------:R-:W-:Y:S03]  /*68c0*/  @!UP0 UISETP.NE.AND UP1, UPT, UR14, 0x1, UPT ;  /* 0x000000010e00888c */ /* 0x000fe6000bf25270 */
[----:B------:R-:W-:Y:S01]  /*68d0*/  @!UP0 UMOV UR4, UR9 ;  /* 0x0000000900048c82 */ /* 0x000fe20008000000 */
[----:B---3--:R-:W-:Y:S02]  /*68e0*/  @!UP0 UISETP.NE.AND UP2, UPT, UR5, 0x1, UPT ;  /* 0x000000010500888c */ /* 0x008fe4000bf45270 */
[----:B------:R-:W-:Y:S01]  /*68f0*/  @!UP0 USHF.R.U32.HI UR4, URZ, UR13, UR4 ;  /* 0x0000000dff048299 */ /* 0x000fe20008011604 */
[----:B------:R-:W-:Y:S02]  /*6900*/  @!UP0 UMOV UR6, UR7 ;  /* 0x0000000700068c82 */ /* 0x000fe40008000000 */
[----:B----4-:R-:W-:Y:S02]  /*6910*/  @!UP0 USHF.R.U32.HI UR6, URZ, UR10, UR6 ;  /* 0x0000000aff068299 */ /* 0x010fe40008011606 */
[----:B------:R-:W-:Y:S02]  /*6920*/  @!UP0 USEL UR7, UR38, UR4, !UP2 ;  /* 0x0000000426078287 */ /* 0x000fe4000d000000 */
[----:B------:R-:W-:Y:S04]  /*6930*/  @!UP0 USEL UR6, UR37, UR6, !UP1 ;  /* 0x0000000625068287 */ /* 0x000fe8000c800000 */
[----:B------:R-:W-:Y:S02]  /*6940*/  @!UP0 UIADD3 UR4, UPT, UPT, -UR7, UR6, URZ ;  /* 0x0000000607048290 */ /* 0x000fe4000fffe1ff */
[----:B------:R-:W-:Y:S02]  /*6950*/  @!UP0 UIADD3 UR6, UPT, UPT, UR7, -UR6, URZ ;  /* 0x8000000607068290 */ /* 0x000fe4000fffe0ff */
[----:B------:R-:W-:Y:S02]  /*6960*/  @!UP0 UIMAD UR38, UR4, UR5, UR38 ;  /* 0x00000005042682a4 */ /* 0x000fe4000f8e0226 */
[----:B------:R-:W-:Y:S01]  /*6970*/  @!UP0 UIMAD UR37, UR6, UR14, UR37 ;  /* 0x0000000e062582a4 */ /* 0x000fe2000f8e0225 */
[----:B------:R-:W-:Y:S11]  /*6980*/  @!P0 BRA `(.L_x_114) ;  /* 0x00000000007c8947 */ /* 0x000ff60003800000 */
[----:B------:R-:W2:Y:S01]  /*6990*/  LDCU.64 UR8, c[0x4][0x80] ;  /* 0x01001000ff0877ac */ /* 0x000ea20008000a00 */
[----:B------:R-:W-:Y:S01]  /*69a0*/  MOV R2, 0x0 ;  /* 0x0000000000027802 */ /* 0x000fe20000000f00 */
[----:B------:R-:W-:Y:S02]  /*69b0*/  HFMA2 R12, -RZ, RZ, 0, 5.9604644775390625e-08 ;  /* 0x00000001ff0c7431 */ /* 0x000fe400000001ff */
[----:B------:R-:W-:Y:S01]  /*69c0*/  IMAD.MOV.U32 R8, RZ, RZ, 0x70 ;  /* 0x00000070ff087424 */ /* 0x000fe200078e00ff */
[----:B------:R3:W4:Y:S01]  /*69d0*/  LDC.64 R14, c[0x4][R2] ;  /* 0x01000000020e7b82 */ /* 0x0007220000000a00 */
[----:B------:R-:W1:Y:S01]  /*69e0*/  LDCU.64 UR6, c[0x4][0x88] ;  /* 0x01001100ff0677ac */ /* 0x000e620008000a00 */
[----:B------:R-:W-:Y:S01]  /*69f0*/  IMAD.MOV.U32 R13, RZ, RZ, RZ ;  /* 0x000000ffff0d7224 */ /* 0x000fe200078e00ff */
[----:B------:R-:W1:Y:S01]  /*6a00*/  LDCU.64 UR4, c[0x4][0x8] ;  /* 0x01000100ff0477ac */ /* 0x000e620008000a00 */
[----:B--2---:R-:W-:Y:S01]  /*6a10*/  MOV R5, UR9 ;  /* 0x0000000900057c02 */ /* 0x004fe20008000f00 */
[----:B------:R-:W-:Y:S01]  /*6a20*/  IMAD.U32 R4, RZ, RZ, UR8 ;  /* 0x00000008ff047e24 */ /* 0x000fe2000f8e00ff */
[----:B-1----:R-:W-:Y:S01]  /*6a30*/  MOV R7, UR7 ;  /* 0x0000000700077c02 */ /* 0x002fe20008000f00 */
[----:B------:R-:W-:Y:S01]  /*6a40*/  IMAD.U32 R6, RZ, RZ, UR6 ;  /* 0x00000006ff067e24 */ /* 0x000fe2000f8e00ff */
[----:B------:R-:W-:Y:S01]  /*6a50*/  MOV R11, UR5 ;  /* 0x00000005000b7c02 */ /* 0x000fe20008000f00 */
[----:B------:R-:W-:Y:S02]  /*6a60*/  IMAD.U32 R10, RZ, RZ, UR4 ;  /* 0x00000004ff0a7e24 */ /* 0x000fe4000f8e00ff */
[----:B------:R-:W-:Y:S07]  /*6a70*/  LEPC R20, `(.L_x_115) ;  /* 0x000000001014794e */ /* 0x000fee0000000000 */
[----:B---345:R-:W-:Y:S05]  /*6a80*/  CALL.ABS.NOINC R14 ;  /* 0x000000000e007343 */ /* 0x038fea0003c00000 */
.L_x_115:
[----:B------:R-:W1:Y:S01]  /*6a90*/  LDCU.64 UR8, c[0x4][0x80] ;  /* 0x01001000ff0877ac */ /* 0x000e620008000a00 */
[----:B------:R-:W2:Y:S01]  /*6aa0*/  LDC.64 R2, c[0x4][R2] ;  /* 0x0100000002027b82 */ /* 0x000ea20000000a00 */
[----:B------:R-:W-:Y:S02]  /*6ab0*/  HFMA2 R12, -RZ, RZ, 0, 5.9604644775390625e-08 ;  /* 0x00000001ff0c7431 */ /* 0x000fe400000001ff */
[----:B------:R-:W-:Y:S02]  /*6ac0*/  IMAD.MOV.U32 R8, RZ, RZ, 0x70 ;  /* 0x00000070ff087424 */ /* 0x000fe400078e00ff */
[----:B------:R-:W-:Y:S01]  /*6ad0*/  IMAD.MOV.U32 R13, RZ, RZ, RZ ;  /* 0x000000ffff0d7224 */ /* 0x000fe200078e00ff */
[----:B------:R-:W3:Y:S01]  /*6ae0*/  LDCU.64 UR6, c[0x4][0x88] ;  /* 0x01001100ff0677ac */ /* 0x000ee20008000a00 */
[----:B------:R-:W4:Y:S01]  /*6af0*/  LDCU.64 UR4, c[0x4][0x8] ;  /* 0x01000100ff0477ac */ /* 0x000f220008000a00 */
[----:B-1----:R-:W-:Y:S02]  /*6b00*/  MOV R4, UR8 ;  /* 0x0000000800047c02 */ /* 0x002fe40008000f00 */
[----:B------:R-:W-:Y:S02]  /*6b10*/  MOV R5, UR9 ;  /* 0x0000000900057c02 */ /* 0x000fe40008000f00 */
[----:B---3--:R-:W-:Y:S01]  /*6b20*/  MOV R7, UR7 ;  /* 0x0000000700077c02 */ /* 0x008fe20008000f00 */
[----:B------:R-:W-:Y:S01]  /*6b30*/  IMAD.U32 R6, RZ, RZ, UR6 ;  /* 0x00000006ff067e24 */ /* 0x000fe2000f8e00ff */
[----:B----4-:R-:W-:Y:S01]  /*6b40*/  MOV R11, UR5 ;  /* 0x00000005000b7c02 */ /* 0x010fe20008000f00 */
[----:B------:R-:W-:Y:S02]  /*6b50*/  IMAD.U32 R10, RZ, RZ, UR4 ;  /* 0x00000004ff0a7e24 */ /* 0x000fe4000f8e00ff */
[----:B------:R-:W-:Y:S07]  /*6b60*/  LEPC R20, `(.L_x_114) ;  /* 0x000000001014794e */ /* 0x000fee0000000000 */
[----:B--2---:R-:W-:Y:S05]  /*6b70*/  CALL.ABS.NOINC R2 ;  /* 0x0000000002007343 */ /* 0x004fea0003c00000 */
.L_x_114:
[----:B------:R-:W-:Y:S05]  /*6b80*/  BSYNC.RECONVERGENT B6 ;  /* 0x0000000000067941 */ /* 0x000fea0003800200 */
.L_x_113:
[----:B------:R-:W-:Y:S02]  /*6b90*/  ISETP.NE.U32.AND P0, PT, RZ, UR54, PT ;  /* 0x00000036ff007c0c */ /* 0x000fe4000bf05070 */
[C---:B------:R-:W-:Y:S02]  /*6ba0*/  ISETP.NE.U32.AND P1, PT, R46.reuse, RZ, PT ;  /* 0x000000ff2e00720c */ /* 0x040fe40003f25070 */
[----:B------:R-:W-:Y:S02]  /*6bb0*/  ISETP.NE.U32.AND P4, PT, R46, RZ, PT ;  /* 0x000000ff2e00720c */ /* 0x000fe40003f85070 */
[----:B------:R-:W-:Y:S02]  /*6bc0*/  ISETP.NE.AND.EX P0, PT, RZ, UR55, PT, P0 ;  /* 0x00000037ff007c0c */ /* 0x000fe4000bf05300 */
[C---:B------:R-:W-:Y:S02]  /*6bd0*/  ISETP.NE.AND.EX P1, PT, R47.reuse, RZ, PT, P1 ;  /* 0x000000ff2f00720c */ /* 0x040fe40003f25310 */
[----:B------:R-:W-:Y:S02]  /*6be0*/  ISETP.NE.AND.EX P4, PT, R47, RZ, P0, P4 ;  /* 0x000000ff2f00720c */ /* 0x000fe40000785340 */
[----:B------:R-:W-:Y:S02]  /*6bf0*/  ISETP.NE.U32.AND P5, PT, R42, RZ, PT ;  /* 0x000000ff2a00720c */ /* 0x000fe40003fa5070 */
[----:B------:R-:W-:Y:S02]  /*6c00*/  ISETP.NE.U32.AND P3, PT, RZ, UR54, PT ;  /* 0x00000036ff007c0c */ /* 0x000fe4000bf65070 */
[----:B------:R-:W-:Y:S02]  /*6c10*/  PLOP3.LUT P2, PT, PT, PT, PT, 0x8, 0x80 ;  /* 0x000000000080781c */ /* 0x000fe40003f4e170 */
[----:B------:R-:W-:Y:S02]  /*6c20*/  ISETP.NE.AND.EX P5, PT, R43, RZ, PT, P5 ;  /* 0x000000ff2b00720c */ /* 0x000fe40003fa5350 */
[----:B------:R-:W-:Y:S03]  /*6c30*/  ISETP.NE.AND.EX P3, PT, RZ, UR55, PT, P3 ;  /* 0x00000037ff007c0c */ /* 0x000fe6000bf65330 */
[----:B------:R-:W-:Y:S01]  /*6c40*/  @!P4 PLOP3.LUT P2, PT, P1, PT, PT, 0x80, 0x8 ;  /* 0x000000000008c81c */ /* 0x000fe20000f4f070 */
[----:B------:R-:W-:Y:S01]  /*6c50*/  @!UPT UIADD3 URZ, UPT, UPT, URZ, URZ, URZ ;  /* 0x000000fffffff290 */ /* 0x000fe2000fffe0ff */
[----:B------:R-:W-:Y:S11]  /*6c60*/  @!P1 BRA `(.L_x_116) ;  /* 0x0000000000309947 */ /* 0x000ff60003800000 */
        /* <DEDUP_REMOVED lines=12> */
.L_x_116:
[----:B------:R-:W-:Y:S05]  /*6d30*/  @!P5 BRA `(.L_x_117) ;  /* 0x000000000024d947 */ /* 0x000fea0003800000 */
[----:B------:R-:W-:Y:S01]  /*6d40*/  ISETP.NE.U32.AND P0, PT, R40, RZ, PT ;  /* 0x000000ff2800720c */ /* 0x000fe20003f05070 */
[----:B------:R-:W2:Y:S03]  /*6d50*/  LDCU.64 UR4, c[0x0][0x358] ;  /* 0x00006b00ff0477ac */ /* 0x000ea60008000a00 */
[----:B------:R-:W-:Y:S11]  /*6d60*/  ISETP.NE.AND.EX P0, PT, R41, RZ, PT, P0 ;  /* 0x000000ff2900720c */ /* 0x000ff60003f05300 */
[----:B------:R-:W-:Y:S02]  /*6d70*/  @!UPT UIADD3 URZ, UPT, UPT, URZ, URZ, URZ ;  /* 0x000000fffffff290 */ /* 0x000fe4000fffe0ff */
[----:B------:R-:W4:Y:S01]  /*6d80*/  @P0 LDC.64 R2, c[0x0][0x8a8] ;  /* 0x00022a00ff020b82 */ /* 0x000f220000000a00 */
[----:B-1----:R-:W-:Y:S04]  /*6d90*/  @P0 IMAD R0, R42, UR36, RZ ;  /* 0x000000242a000c24 */ /* 0x002fe8000f8e02ff */
[----:B----4-:R-:W-:Y:S05]  /*6da0*/  @P0 IMAD.WIDE R2, R0, 0x4, R2 ;  /* 0x0000000400020825 */ /* 0x010fea00078e0202 */
[----:B--2--5:R2:W5:Y:S02]  /*6db0*/  @P0 LDG.E R24, desc[UR4][R2.64] ;  /* 0x0000000402180981 */ /* 0x024564000c1e1900 */
[----:B--2---:R-:W4:Y:S02]  /*6dc0*/  @!P0 LDC R24, c[0x0][0x8a0] ;  /* 0x00022800ff188b82 */ /* 0x004f240000000800 */
.L_x_117:
[----:B---3-5:R-:W-:Y:S01]  /*6dd0*/  FSETP.NEU.AND P0, PT, R27, RZ, PT ;  /* 0x000000ff1b00720b */ /* 0x028fe20003f0d000 */
[----:B------:R-:W-:Y:S01]  /*6de0*/  IMAD.SHL.U32 R57, R48, 0x2, RZ ;  /* 0x0000000230397824 */ /* 0x000fe200078e00ff */
[----:B------:R-:W-:Y:S01]  /*6df0*/  SEL R3, RZ, 0xffffffff, P3 ;  /* 0xffffffffff037807 */ /* 0x000fe20001800000 */
[----:B------:R-:W-:Y:S01]  /*6e00*/  BSSY B1, `(.L_x_118) ;  /* 0x0000033000017945 */ /* 0x000fe20003800000 */
[----:B------:R-:W-:Y:S01]  /*6e10*/  @!P4 LOP3.LUT P3, RZ, R50, 0xff, RZ, 0xc0, !PT ;  /* 0x000000ff32ffc812 */ /* 0x000fe2000786c0ff */
[----:B------:R-:W-:Y:S01]  /*6e20*/  IMAD.MOV.U32 R64, RZ, RZ, 0x1 ;  /* 0x00000001ff407424 */ /* 0x000fe200078e00ff */
[----:B-1----:R-:W-:Y:S01]  /*6e30*/  @!P4 SEL R0, RZ, 0xffffffff, P0 ;  /* 0xffffffffff00c807 */ /* 0x002fe20000000000 */
[----:B------:R-:W-:Y:S01]  /*6e40*/  IMAD R25, R22, 0x40, R23 ;  /* 0x0000004016197824 */ /* 0x000fe200078e0217 */
[----:B------:R-:W-:Y:S01]  /*6e50*/  LOP3.LUT R60, R60, 0x1, RZ, 0x3c, !PT ;  /* 0x000000013c3c7812 */ /* 0x000fe200078e3cff */
[----:B------:R-:W-:Y:S01]  /*6e60*/  IMAD.MOV.U32 R26, RZ, RZ, RZ ;  /* 0x000000ffff1a7224 */ /* 0x000fe200078e00ff */
[----:B------:R-:W-:Y:S02]  /*6e70*/  @P2 SEL R0, R3, R0, !P3 ;  /* 0x0000000003002207 */ /* 0x000fe40005800000 */
[----:B------:R-:W-:Y:S02]  /*6e80*/  CS2R R38, SRZ ;  /* 0x0000000000267805 */ /* 0x000fe4000001ff00 */
[----:B------:R-:W-:Y:S02]  /*6e90*/  LEA R54, R22, UR43, 0x3 ;  /* 0x0000002b16367c11 */ /* 0x000fe4000f8e18ff */
[----:B------:R-:W-:Y:S02]  /*6ea0*/  CS2R R36, SRZ ;  /* 0x0000000000247805 */ /* 0x000fe4000001ff00 */
[----:B------:R-:W-:Y:S02]  /*6eb0*/  @!P4 LOP3.LUT R0, R0, 0x1, RZ, 0xc0, !PT ;  /* 0x000000010000c812 */ /* 0x000fe400078ec0ff */
[----:B------:R-:W-:Y:S02]  /*6ec0*/  CS2R R30, SRZ ;  /* 0x00000000001e7805 */ /* 0x000fe4000001ff00 */
[----:B------:R-:W-:Y:S02]  /*6ed0*/  SEL R2, RZ, 0xffffffff, P0 ;  /* 0xffffffffff027807 */ /* 0x000fe40000000000 */
[----:B------:R-:W-:Y:S02]  /*6ee0*/  CS2R R28, SRZ ;  /* 0x00000000001c7805 */ /* 0x000fe4000001ff00 */
[----:B------:R-:W-:Y:S01]  /*6ef0*/  ISETP.NE.U32.OR P6, PT, R0, 0x1, P4 ;  /* 0x000000010000780c */ /* 0x000fe200027c5470 */
[----:B------:R-:W-:Y:S01]  /*6f00*/  VIADD R63, R57, UR43 ;  /* 0x0000002b393f7c36 */ /* 0x000fe20008000000 */
[----:B------:R-:W-:Y:S02]  /*6f10*/  LOP3.LUT P4, R55, R50, 0xff, RZ, 0xc0, !PT ;  /* 0x000000ff32377812 */ /* 0x000fe4000788c0ff */
[----:B------:R-:W-:Y:S02]  /*6f20*/  P2R R62, PR, RZ, 0x40 ;  /* 0x00000040ff3e7803 */ /* 0x000fe40000000000 */
[----:B------:R-:W-:Y:S04]  /*6f30*/  @P1 SEL R2, R3, R2, !P4 ;  /* 0x0000000203021207 */ /* 0x000fe80006000000 */
[----:B------:R-:W-:Y:S03]  /*6f40*/  LOP3.LUT R2, R2, 0x1, RZ, 0xc0, !PT ;  /* 0x0000000102027812 */ /* 0x000fe600078ec0ff */
[----:B------:R-:W-:Y:S02]  /*6f50*/  @P6 SHF.L.U32 R0, R60, 0x1f, RZ ;  /* 0x0000001f3c006819 */ /* 0x000fe400000006ff */
[----:B------:R-:W-:Y:S02]  /*6f60*/  ISETP.NE.U32.AND P5, PT, R2, 0x1, PT ;  /* 0x000000010200780c */ /* 0x000fe40003fa5070 */
[----:B------:R1:W2:Y:S02]  /*6f70*/  @P6 SYNCS.PHASECHK.TRANS64.TRYWAIT P3, [UR43+0xd0], R0 ;  /* 0x0000d000ff0065a7 */ /* 0x0002a4000806112b */
[----:B------:R-:W-:Y:S02]  /*6f80*/  P2R R65, PR, RZ, 0x20 ;  /* 0x00000020ff417803 */ /* 0x000fe40000000000 */
[----:B-1----:R-:W-:Y:S04]  /*6f90*/  SHF.L.U32 R0, R59, 0x1f, RZ ;  /* 0x0000001f3b007819 */ /* 0x002fe800000006ff */
[----:B------:R1:W3:Y:S01]  /*6fa0*/  SYNCS.PHASECHK.TRANS64.TRYWAIT P2, [R54+URZ+0x140], R0 ;  /* 0x00014000360075a7 */ /* 0x0002e200080411ff */
[----:B--2---:R-:W-:Y:S01]  /*6fb0*/  @P6 SEL R64, RZ, 0x1, !P3 ;  /* 0x00000001ff406807 */ /* 0x004fe20005800000 */
[----:B-1----:R-:W-:Y:S06]  /*6fc0*/  @!P6 BRA `(.L_x_119) ;  /* 0x000000000058e947 */ /* 0x002fec0003800000 */
[----:B------:R-:W-:Y:S01]  /*6fd0*/  VIADD R2, R63, 0x200 ;  /* 0x000002003f027836 */ /* 0x000fe20000000000 */
[----:B------:R-:W-:Y:S01]  /*6fe0*/  LOP3.LUT P6, RZ, R49, 0x40, RZ, 0xc0, !PT ;  /* 0x0000004031ff7812 */ /* 0x000fe200078cc0ff */
[----:B------:R-:W-:Y:S01]  /*6ff0*/  BSSY B0, `(.L_x_120) ;  /* 0x000000e000007945 */ /* 0x000fe20003800000 */
[----:B------:R-:W-:Y:S01]  /*7000*/  ISETP.NE.AND P1, PT, R64, RZ, PT ;  /* 0x000000ff4000720c */ /* 0x000fe20003f25270 */
[----:B------:R-:W-:Y:S01]  /*7010*/  @P5 VIADD R4, R63, 0x210 ;  /* 0x000002103f045836 */ /* 0x000fe20000000000 */
[----:B------:R-:W-:Y:S01]  /*7020*/  PLOP3.LUT P0, PT, PT, PT, PT, 0x8, 0x80 ;  /* 0x000000000080781c */ /* 0x000fe20003f0e170 */
[----:B------:R-:W-:Y:S01]  /*7030*/  IMAD.MOV.U32 R39, RZ, RZ, RZ ;  /* 0x000000ffff277224 */ /* 0x000fe200078e00ff */
[----:B------:R-:W-:Y:S02]  /*7040*/  @P5 PLOP3.LUT P0, PT, P6, PT, PT, 0x80, 0x8 ;  /* 0x000000000008581c */ /* 0x000fe4000370f070 */
[----:B------:R-:W-:Y:S02]  /*7050*/  CS2R R36, SRZ ;  /* 0x0000000000247805 */ /* 0x000fe4000001ff00 */
[----:B------:R-:W-:Y:S02]  /*7060*/  CS2R R30, SRZ ;  /* 0x00000000001e7805 */ /* 0x000fe4000001ff00 */
[----:B------:R-:W-:Y:S07]  /*7070*/  CS2R R28, SRZ ;  /* 0x00000000001c7805 */ /* 0x000fee000001ff00 */
[----:B------:R-:W-:Y:S01]  /*7080*/  @P0 VIADD R4, R2, 0xfffffff0 ;  /* 0xfffffff002040836 */ /* 0x000fe20000000000 */
[----:B------:R-:W-:Y:S06]  /*7090*/  @P1 BRA `(.L_x_121) ;  /* 0x00000000000c1947 */ /* 0x000fec0003800000 */
[----:B------:R-:W-:Y:S04]  /*70a0*/  SHF.L.U32 R3, R60, 0x1f, RZ ;  /* 0x0000001f3c037819 */ /* 0x000fe800000006ff */
[----:B------:R-:W1:Y:S02]  /*70b0*/  SYNCS.PHASECHK.TRANS64.TRYWAIT P0, [UR43+0xd0], R3 ;  /* 0x0000d003ff0075a7 */ /* 0x000e64000800112b */
[----:B-1----:R-:W-:Y:S05]  /*70c0*/  @!P0 BRA `(.L_x_122) ;  /* 0x0000003400288947 */ /* 0x002fea0003800000 */
.L_x_121:
[----:B------:R-:W-:Y:S05]  /*70d0*/  BSYNC B0 ;  /* 0x0000000000007941 */ /* 0x000fea0003800000 */
.L_x_120:
[----:B------:R-:W-:Y:S01]  /*70e0*/  ISETP.NE.AND P0, PT, R65, RZ, PT ;  /* 0x000000ff4100720c */ /* 0x000fe20003f05270 */
[----:B------:R-:W-:Y:S11]  /*70f0*/  HFMA2 R26, -RZ, RZ, 0, 5.9604644775390625e-08 ;  /* 0x00000001ff1a7431 */ /* 0x000ff600000001ff */
[----:B------:R-:W-:Y:S01]  /*7100*/  @!UPT UIADD3 URZ, UPT, UPT, URZ, URZ, URZ ;  /* 0x000000fffffff290 */ /* 0x000fe2000fffe0ff */
[----:B------:R2:W1:Y:S04]  /*7110*/  @P0 LDS.128 R36, [R4] ;  /* 0x0000000004240984 */ /* 0x0004680000000c00 */
[----:B------:R2:W1:Y:S02]  /*7120*/  @P0 LDS.128 R28, [R57+UR43+0x200] ;  /* 0x0002002b391c0984 */ /* 0x0004640008000c00 */
.L_x_119:
[----:B------:R-:W-:Y:S05]  /*7130*/  BSYNC B1 ;  /* 0x0000000000017941 */ /* 0x000fea0003800000 */
.L_x_118:
[----:B-1----:R-:W-:Y:S04]  /*7140*/  SHF.R.U32.HI R2, RZ, 0x15, R25 ;  /* 0x00000015ff027819 */ /* 0x002fe80000011619 */
[----:B------:R-:W-:Y:S01]  /*7150*/  LOP3.LUT P0, RZ, R2, 0x3, R51, 0x48, !PT ;  /* 0x0000000302ff7812 */ /* 0x000fe20007804833 */
[----:B------:R-:W-:Y:S01]  /*7160*/  @!UPT UIADD3 URZ, UPT, UPT, URZ, URZ, URZ ;  /* 0x000000fffffff290 */ /* 0x000fe2000fffe0ff */
[----:B---3--:R-:W-:Y:S11]  /*7170*/  @P2 BRA `(.L_x_123) ;  /* 0x0000000000082947 */ /* 0x008ff60003800000 */
[----:B------:R-:W1:Y:S02]  /*7180*/  SYNCS.PHASECHK.TRANS64.TRYWAIT P1, [R54+URZ+0x140], R0 ;  /* 0x00014000360075a7 */ /* 0x000e6400080211ff */
[----:B-1----:R-:W-:Y:S05]  /*7190*/  @!P1 BRA `(.L_x_124) ;  /* 0x00000034000c9947 */ /* 0x002fea0003800000 */
.L_x_123:
[----:B------:R-:W-:Y:S05]  /*71a0*/  @!P0 BRA `(.L_x_125) ;  /* 0x0000000000408947 */ /* 0x000fea0003800000 */
[----:B------:R-:W3:Y:S01]  /*71b0*/  LDCU.64 UR8, c[0x4][0x70] ;  /* 0x01000e00ff0877ac */ /* 0x000ee20008000a00 */
[----:B------:R-:W-:Y:S01]  /*71c0*/  MOV R3, 0x0 ;  /* 0x0000000000037802 */ /* 0x000fe20000000f00 */
[----:B------:R-:W-:Y:S02]  /*71d0*/  HFMA2 R12, -RZ, RZ, 0, 5.9604644775390625e-08 ;  /* 0x00000001ff0c7431 */ /* 0x000fe400000001ff */
[----:B------:R-:W-:Y:S02]  /*71e0*/  IMAD.MOV.U32 R8, RZ, RZ, 0x192 ;  /* 0x00000192ff087424 */ /* 0x000fe400078e00ff */
[----:B------:R-:W-:Y:S01]  /*71f0*/  IMAD.MOV.U32 R13, RZ, RZ, RZ ;  /* 0x000000ffff0d7224 */ /* 0x000fe200078e00ff */
[----:B------:R-:W5:Y:S01]  /*7200*/  LDCU.64 UR6, c[0x4][0x78] ;  /* 0x01000f00ff0677ac */ /* 0x000f620008000a00 */
[----:B------:R-:W1:Y:S01]  /*7210*/  LDC.64 R2, c[0x4][R3] ;  /* 0x0100000003027b82 */ /* 0x000e620000000a00 */
[----:B------:R-:W4:Y:S01]  /*7220*/  LDCU.64 UR4, c[0x4][0x10] ;  /* 0x01000200ff0477ac */ /* 0x000f220008000a00 */
[----:B---3--:R-:W-:Y:S01]  /*7230*/  MOV R5, UR9 ;  /* 0x0000000900057c02 */ /* 0x008fe20008000f00 */
[----:B--2---:R-:W-:Y:S01]  /*7240*/  IMAD.U32 R4, RZ, RZ, UR8 ;  /* 0x00000008ff047e24 */ /* 0x004fe2000f8e00ff */
[----:B-----5:R-:W-:Y:S01]  /*7250*/  MOV R7, UR7 ;  /* 0x0000000700077c02 */ /* 0x020fe20008000f00 */
[----:B------:R-:W-:Y:S01]  /*7260*/  IMAD.U32 R6, RZ, RZ, UR6 ;  /* 0x00000006ff067e24 */ /* 0x000fe2000f8e00ff */
[----:B----4-:R-:W-:Y:S01]  /*7270*/  MOV R11, UR5 ;  /* 0x00000005000b7c02 */ /* 0x010fe20008000f00 */
[----:B------:R-:W-:Y:S02]  /*7280*/  IMAD.U32 R10, RZ, RZ, UR4 ;  /* 0x00000004ff0a7e24 */ /* 0x000fe4000f8e00ff */
[----:B------:R-:W-:Y:S07]  /*7290*/  LEPC R20, `(.L_x_125) ;  /* 0x000000001014794e */ /* 0x000fee0000000000 */
[----:B-1----:R-:W-:Y:S05]  /*72a0*/  CALL.ABS.NOINC R2 ;  /* 0x0000000002007343 */ /* 0x002fea0003c00000 */
.L_x_125:
[----:B------:R-:W-:Y:S05]  /*72b0*/  WARPSYNC.ALL ;  /* 0x0000000000007948 */ /* 0x000fea0003800000 */
[----:B------:R-:W-:Y:S01]  /*72c0*/  R2UR UR4, R25 ;  /* 0x00000000190472ca */ /* 0x000fe200000e0000 */
[--C-:B------:R-:W-:Y:S01]  /*72d0*/  HADD2.F32 R3, -RZ, R28.reuse.H0_H0 ;  /* 0x2000001cff037230 */ /* 0x100fe20000004100 */
[----:B------:R-:W-:Y:S01]  /*72e0*/  MOV R66, 0x10 ;  /* 0x0000001000427802 */ /* 0x000fe20000000f00 */
[--C-:B------:R-:W-:Y:S01]  /*72f0*/  HADD2.F32 R20, -RZ, R29.reuse.H0_H0 ;  /* 0x2000001dff147230 */ /* 0x100fe20000004100 */
[----:B------:R-:W-:Y:S01]  /*7300*/  LOP3.LUT P6, RZ, R49, 0x40, RZ, 0xc0, !PT ;  /* 0x0000004031ff7812 */ /* 0x000fe200078cc0ff */
[----:B------:R-:W-:Y:S01]  /*7310*/  HADD2.F32 R21, -RZ, R29.H1_H1 ;  /* 0x3000001dff157230 */ /* 0x000fe20000004100 */
[----:B------:R-:W-:Y:S01]  /*7320*/  ISETP.NE.AND P0, PT, R61, RZ, PT ;  /* 0x000000ff3d00720c */ /* 0x000fe20003f05270 */
[----:B------:R-:W-:Y:S01]  /*7330*/  BSSY.RECONVERGENT B0, `(.L_x_126) ;  /* 0x0000052000007945 */ /* 0x000fe20003800200 */
[----:B------:R-:W-:Y:S04]  /*7340*/  SEL R66, R66, 0xfffffff0, !P6 ;  /* 0xfffffff042427807 */ /* 0x000fe80007000000 */
[----:B------:R-:W-:Y:S01]  /*7350*/  IADD3 R63, PT, PT, R63, R66, RZ ;  /* 0x000000423f3f7210 */ /* 0x000fe20007ffe0ff */
[----:B--2---:R-:W1:Y:S02]  /*7360*/  LDTM.x16 R4, tmem[UR4] ;  /* 0x00000004000479ee */ /* 0x004e640008240000 */
[C---:B-1--4-:R-:W-:Y:S01]  /*7370*/  FMUL R0, R24.reuse, R4 ;  /* 0x0000000418007220 */ /* 0x052fe20000400000 */
[----:B------:R-:W-:Y:S02]  /*7380*/  HADD2.F32 R4, -RZ, R28.H1_H1 ;  /* 0x3000001cff047230 */ /* 0x000fe40000004100 */
[C---:B------:R-:W-:Y:S01]  /*7390*/  FMUL R2, R24.reuse, R5 ;  /* 0x0000000518027220 */ /* 0x040fe20000400000 */
[C---:B------:R-:W-:Y:S01]  /*73a0*/  FMUL R7, R24.reuse, R7 ;  /* 0x0000000718077220 */ /* 0x040fe20000400000 */
[C---:B------:R-:W-:Y:S01]  /*73b0*/  FFMA R0, R27.reuse, R3, R0 ;  /* 0x000000031b007223 */ /* 0x040fe20000000000 */
[C---:B------:R-:W-:Y:S01]  /*73c0*/  FMUL R3, R24.reuse, R6 ;  /* 0x0000000618037220 */ /* 0x040fe20000400000 */
[C---:B------:R-:W-:Y:S01]  /*73d0*/  FFMA R2, R27.reuse, R4, R2 ;  /* 0x000000041b027223 */ /* 0x040fe20000000002 */
[C---:B------:R-:W-:Y:S01]  /*73e0*/  FMUL R4, R24.reuse, R8 ;  /* 0x0000000818047220 */ /* 0x040fe20000400000 */
[C---:B------:R-:W-:Y:S01]  /*73f0*/  FMUL R8, R24.reuse, R12 ;  /* 0x0000000c18087220 */ /* 0x040fe20000400000 */
[----:B------:R-:W-:Y:S01]  /*7400*/  FMUL R12, R24, R16 ;  /* 0x00000010180c7220 */ /* 0x000fe20000400000 */
[--C-:B------:R-:W-:Y:S01]  /*7410*/  HADD2.F32 R16, -RZ, R30.reuse.H0_H0 ;  /* 0x2000001eff107230 */ /* 0x100fe20000004100 */
[----:B------:R-:W-:Y:S01]  /*7420*/  F2FP.F16.F32.PACK_AB R32, R2, R0 ;  /* 0x000000000220723e */ /* 0x000fe200000000ff */
[----:B------:R-:W-:Y:S02]  /*7430*/  HADD2.F32 R0, -RZ, R30.H1_H1 ;  /* 0x3000001eff007230 */ /* 0x000fe40000004100 */
[C---:B------:R-:W-:Y:S01]  /*7440*/  FMUL R5, R24.reuse, R9 ;  /* 0x0000000918057220 */ /* 0x040fe20000400000 */
[C---:B------:R-:W-:Y:S01]  /*7450*/  FFMA R3, R27.reuse, R20, R3 ;  /* 0x000000141b037223 */ /* 0x040fe20000000003 */
[C---:B------:R-:W-:Y:S01]  /*7460*/  FFMA R7, R27.reuse, R21, R7 ;  /* 0x000000151b077223 */ /* 0x040fe20000000007 */
[--C-:B------:R-:W-:Y:S02]  /*7470*/  HADD2.F32 R2, -RZ, R31.reuse.H0_H0 ;  /* 0x2000001fff027230 */ /* 0x100fe40000004100 */
[C---:B------:R-:W-:Y:S01]  /*7480*/  FFMA R4, R27.reuse, R16, R4 ;  /* 0x000000101b047223 */ /* 0x040fe20000000004 */
[C---:B------:R-:W-:Y:S01]  /*7490*/  FMUL R6, R24.reuse, R10 ;  /* 0x0000000a18067220 */ /* 0x040fe20000400000 */
[C---:B------:R-:W-:Y:S01]  /*74a0*/  FFMA R5, R27.reuse, R0, R5 ;  /* 0x000000001b057223 */ /* 0x040fe20000000005 */
[----:B------:R-:W-:Y:S02]  /*74b0*/  HADD2.F32 R16, -RZ, R31.H1_H1 ;  /* 0x3000001fff107230 */ /* 0x000fe40000004100 */
[C---:B------:R-:W-:Y:S01]  /*74c0*/  FMUL R11, R24.reuse, R11 ;  /* 0x0000000b180b7220 */ /* 0x040fe20000400000 */
[--C-:B------:R-:W-:Y:S02]  /*74d0*/  HADD2.F32 R0, -RZ, R36.reuse.H0_H0 ;  /* 0x20000024ff007230 */ /* 0x100fe40000004100 */
[----:B------:R-:W-:Y:S01]  /*74e0*/  FFMA R6, R27, R2, R6 ;  /* 0x000000021b067223 */ /* 0x000fe20000000006 */
[----:B------:R-:W-:Y:S01]  /*74f0*/  F2FP.F16.F32.PACK_AB R33, R7, R3 ;  /* 0x000000030721723e */ /* 0x000fe200000000ff */
[----:B------:R-:W-:Y:S02]  /*7500*/  HADD2.F32 R2, -RZ, R36.H1_H1 ;  /* 0x30000024ff027230 */ /* 0x000fe40000004100 */
[C---:B------:R-:W-:Y:S01]  /*7510*/  FFMA R11, R27.reuse, R16, R11 ;  /* 0x000000101b0b7223 */ /* 0x040fe2000000000b */
[C---:B------:R-:W-:Y:S01]  /*7520*/  FMUL R9, R24.reuse, R13 ;  /* 0x0000000d18097220 */ /* 0x040fe20000400000 */
[--C-:B------:R-:W-:Y:S02]  /*7530*/  HADD2.F32 R3, -RZ, R37.reuse.H0_H0 ;  /* 0x20000025ff037230 */ /* 0x100fe40000004100 */
[C---:B------:R-:W-:Y:S01]  /*7540*/  FFMA R8, R27.reuse, R0, R8 ;  /* 0x000000001b087223 */ /* 0x040fe20000000008 */
[C---:B------:R-:W-:Y:S01]  /*7550*/  FMUL R10, R24.reuse, R14 ;  /* 0x0000000e180a7220 */ /* 0x040fe20000400000 */
[----:B------:R-:W-:Y:S02]  /*7560*/  HADD2.F32 R0, -RZ, R37.H1_H1 ;  /* 0x30000025ff007230 */ /* 0x000fe40000004100 */
[C---:B------:R-:W-:Y:S01]  /*7570*/  FMUL R15, R24.reuse, R15 ;  /* 0x0000000f180f7220 */ /* 0x040fe20000400000 */
[C---:B------:R-:W-:Y:S01]  /*7580*/  FFMA R9, R27.reuse, R2, R9 ;  /* 0x000000021b097223 */ /* 0x040fe20000000009 */
[----:B------:R-:W-:Y:S01]  /*7590*/  FFMA R10, R27, R3, R10 ;  /* 0x000000031b0a7223 */ /* 0x000fe2000000000a */
[--C-:B------:R-:W-:Y:S01]  /*75a0*/  HADD2.F32 R2, -RZ, R38.reuse.H0_H0 ;  /* 0x20000026ff027230 */ /* 0x100fe20000004100 */
[----:B------:R-:W-:Y:S01]  /*75b0*/  F2FP.F16.F32.PACK_AB R34, R5, R4 ;  /* 0x000000040522723e */ /* 0x000fe200000000ff */
[----:B------:R-:W-:Y:S02]  /*75c0*/  HADD2.F32 R3, -RZ, R38.H1_H1 ;  /* 0x30000026ff037230 */ /* 0x000fe40000004100 */
[----:B------:R-:W-:Y:S01]  /*75d0*/  FFMA R15, R27, R0, R15 ;  /* 0x000000001b0f7223 */ /* 0x000fe2000000000f */
[C---:B------:R-:W-:Y:S01]  /*75e0*/  FMUL R13, R24.reuse, R17 ;  /* 0x00000011180d7220 */ /* 0x040fe20000400000 */
[--C-:B------:R-:W-:Y:S02]  /*75f0*/  HADD2.F32 R4, -RZ, R39.reuse.H0_H0 ;  /* 0x20000027ff047230 */ /* 0x100fe40000004100 */
[C---:B------:R-:W-:Y:S01]  /*7600*/  FMUL R14, R24.reuse, R18 ;  /* 0x00000012180e7220 */ /* 0x040fe20000400000 */
[----:B------:R-:W-:Y:S02]  /*7610*/  HADD2.F32 R0, -RZ, R39.H1_H1 ;  /* 0x30000027ff007230 */ /* 0x000fe40000004100 */
[----:B------:R-:W-:Y:S01]  /*7620*/  FMUL R19, R24, R19 ;  /* 0x0000001318137220 */ /* 0x000fe20000400000 */
[----:B------:R-:W-:Y:S01]  /*7630*/  F2FP.F16.F32.PACK_AB R35, R11, R6 ;  /* 0x000000060b23723e */ /* 0x000fe200000000ff */
[C---:B------:R-:W-:Y:S01]  /*7640*/  FFMA R12, R27.reuse, R2, R12 ;  /* 0x000000021b0c7223 */ /* 0x040fe2000000000c */
[C---:B------:R-:W-:Y:S01]  /*7650*/  FFMA R13, R27.reuse, R3, R13 ;  /* 0x000000031b0d7223 */ /* 0x040fe2000000000d */
[C---:B------:R-:W-:Y:S01]  /*7660*/  FFMA R14, R27.reuse, R4, R14 ;  /* 0x000000041b0e7223 */ /* 0x040fe2000000000e */
[----:B------:R-:W-:Y:S01]  /*7670*/  FFMA R19, R27, R0, R19 ;  /* 0x000000001b137223 */ /* 0x000fe20000000013 */
[----:B------:R1:W-:Y:S01]  /*7680*/  STS.128 [R57+UR43+0x200], R32 ;  /* 0x0002002039007988 */ /* 0x0003e20008000c2b */
[----:B------:R-:W-:Y:S02]  /*7690*/  F2FP.F16.F32.PACK_AB R8, R9, R8 ;  /* 0x000000080908723e */ /* 0x000fe400000000ff */
[----:B------:R-:W-:Y:S02]  /*76a0*/  F2FP.F16.F32.PACK_AB R9, R15, R10 ;  /* 0x0000000a0f09723e */ /* 0x000fe400000000ff */
[----:B------:R-:W-:Y:S02]  /*76b0*/  F2FP.F16.F32.PACK_AB R10, R13, R12 ;  /* 0x0000000c0d0a723e */ /* 0x000fe400000000ff */
[----:B------:R-:W-:Y:S05]  /*76c0*/  F2FP.F16.F32.PACK_AB R11, R19, R14 ;  /* 0x0000000e130b723e */ /* 0x000fea00000000ff */
[----:B------:R1:W-:Y:S01]  /*76d0*/  STS.128 [R63+0x200], R8 ;  /* 0x000200083f007388 */ /* 0x0003e20000000c00 */
[----:B------:R-:W-:Y:S01]  /*76e0*/  @!PT LDS RZ, [RZ] ;  /* 0x00000000fffff984 */ /* 0x000fe20000000800 */
[----:B------:R-:W-:Y:S01]  /*76f0*/  @!PT LDS RZ, [RZ] ;  /* 0x00000000fffff984 */ /* 0x000fe20000000800 */
[----:B------:R-:W-:Y:S01]  /*7700*/  @!PT LDS RZ, [RZ] ;  /* 0x00000000fffff984 */ /* 0x000fe20000000800 */
[----:B------:R-:W-:Y:S01]  /*7710*/  @!PT LDS RZ, [RZ] ;  /* 0x00000000fffff984 */ /* 0x000fe20000000800 */
[----:B------:R2:W-:Y:S07]  /*7720*/  MEMBAR.ALL.CTA ;  /* 0x0000000000007992 */ /* 0x0005ee0000008000 */
[----:B--2---:R-:W2:Y:S02]  /*7730*/  FENCE.VIEW.ASYNC.S ;  /* 0x00000000000073c6 */ /* 0x004ea40000000000 */
[----:B--2---:R-:W-:Y:S06]  /*7740*/  BAR.SYNC.DEFER_BLOCKING 0x1, 0x80 ;  /* 0x0042000000007b1d */ /* 0x004fec0000010000 */
[----:B------:R-:W-:Y:S05]  /*7750*/  @P0 BRA `(.L_x_127) ;  /* 0x00000000003c0947 */ /* 0x000fea0003800000 */
[----:B------:R-:W2:Y:S01]  /*7760*/  LDCU.64 UR6, c[0x0][0x348] ;  /* 0x00006900ff0677ac */ /* 0x000ea20008000a00 */
[----:B------:R-:W-:Y:S01]  /*7770*/  UIADD3 UR4, UPT, UPT, UR43, 0x200, URZ ;  /* 0x000002002b047890 */ /* 0x000fe2000fffe0ff */
[----:B------:R-:W-:Y:S01]  /*7780*/  UMOV UR51, UR36 ;  /* 0x0000002400337c82 */ /* 0x000fe20008000000 */
[----:B------:R-:W-:Y:S02]  /*7790*/  UIADD3 UR9, UPT, UPT, UR49, 0x40, URZ ;  /* 0x0000004031097890 */ /* 0x000fe4000fffe0ff */
[----:B------:R-:W-:Y:S02]  /*77a0*/  UIADD3 UR8, UPT, UPT, UR43, 0xa00, URZ ;  /* 0x00000a002b087890 */ /* 0x000fe4000fffe0ff */
[----:B------:R-:W-:Y:S01]  /*77b0*/  MOV R53, UR4 ;  /* 0x0000000400357c02 */ /* 0x000fe20008000f00 */
[----:B------:R-:W-:Y:S01]  /*77c0*/  UMOV UR10, UR50 ;  /* 0x00000032000a7c82 */ /* 0x000fe20008000000 */
[----:B------:R-:W-:Y:S02]  /*77d0*/  UMOV UR11, UR36 ;  /* 0x00000024000b7c82 */ /* 0x000fe40008000000 */
[----:B------:R-:W-:Y:S01]  /*77e0*/  R2UR UR48, R53 ;  /* 0x00000000353072ca */ /* 0x000fe200000e0000 */
[----:B--2---:R-:W-:Y:S04]  /*77f0*/  UIADD3 UR4, UP0, UPT, UR6, 0x680, URZ ;  /* 0x0000068006047890 */ /* 0x004fe8000ff1e0ff */
[----:B------:R-:W-:Y:S09]  /*7800*/  UIADD3.X UR5, UPT, UPT, URZ, UR7, URZ, UP0, !UPT ;  /* 0x00000007ff057290 */ /* 0x000ff200087fe4ff */
[----:B------:R2:W-:Y:S01]  /*7810*/  UTMASTG.3D [UR48], [UR4] ;  /* 0x00000030040073b5 */ /* 0x0005e20008010000 */
[----:B------:R2:W-:Y:S01]  /*7820*/  UTMASTG.3D [UR8], [UR4] ;  /* 0x00000008040073b5 */ /* 0x0005e20008010000 */
[----:B------:R0:W-:Y:S01]  /*7830*/  UTMACMDFLUSH ;  /* 0x00000000000079b7 */ /* 0x0001e20000000000 */
[----:B--2---:R-:W-:Y:S04]  /*7840*/  DEPBAR.LE SB0, 0x1 ;  /* 0x000080400000791a */ /* 0x004fe80000000000 */
.L_x_127:
[----:B------:R-:W-:Y:S05]  /*7850*/  BSYNC.RECONVERGENT B0 ;  /* 0x0000000000007941 */ /* 0x000fea0003800200 */
.L_x_126:
[----:B------:R-:W-:Y:S01]  /*7860*/  BAR.SYNC.DEFER_BLOCKING 0x1, 0x80 ;  /* 0x0042000000007b1d */ /* 0x000fe20000010000 */
[----:B------:R-:W-:Y:S01]  /*7870*/  ISETP.NE.AND P1, PT, R62, RZ, PT ;  /* 0x000000ff3e00720c */ /* 0x000fe20003f25270 */
[----:B------:R-:W-:Y:S01]  /*7880*/  UISETP.NE.AND UP0, UPT, UR52, URZ, UPT ;  /* 0x000000ff3400728c */ /* 0x000fe2000bf05270 */
[----:B------:R-:W-:Y:S11]  /*7890*/  LEA R2, R26, UR43, 0x3 ;  /* 0x0000002b1a027c11 */ /* 0x000ff6000f8e18ff */
[----:B------:R-:W-:Y:S01]  /*78a0*/  @P1 SHF.L.U32 R3, R60, 0x1f, RZ ;  /* 0x0000001f3c031819 */ /* 0x000fe200000006ff */
[----:B------:R-:W-:Y:S06]  /*78b0*/  BRA.U !UP0, `(.L_x_128) ;  /* 0x0000000108247547 */ /* 0x000fec000b800000 */
[----:B------:R-:W-:Y:S01]  /*78c0*/  IMAD.U32 R4, RZ, RZ, UR46 ;  /* 0x0000002eff047e24 */ /* 0x000fe2000f8e00ff */
[----:B------:R-:W-:Y:S01]  /*78d0*/  MOV R0, UR47 ;  /* 0x0000002f00007c02 */ /* 0x000fe20008000f00 */
[----:B------:R-:W-:Y:S03]  /*78e0*/  UIADD3 UR4, UPT, UPT, UR46, 0x1, URZ ;  /* 0x000000012e047890 */ /* 0x000fe6000fffe0ff */
[----:B------:R-:W-:Y:S01]  /*78f0*/  @P1 LEA R4, R4, UR43, 0x3 ;  /* 0x0000002b04041c11 */ /* 0x000fe2000f8e18ff */
[----:B------:R-:W-:Y:S04]  /*7900*/  UISETP.NE.AND UP0, UPT, UR4, 0x4, UPT ;  /* 0x000000040400788c */ /* 0x000fe8000bf05270 */
[----:B------:R-:W-:Y:S01]  /*7910*/  @P1 VIADD R4, R4, 0xf0 ;  /* 0x000000f004041836 */ /* 0x000fe20000000000 */
[----:B------:R-:W-:Y:S04]  /*7920*/  USEL UR46, UR4, URZ, UP0 ;  /* 0x000000ff042e7287 */ /* 0x000fe80008000000 */
[----:B------:R-:W-:Y:S04]  /*7930*/  @P1 PRMT R0, R0, 0x654, R4 ;  /* 0x0000065400001816 */ /* 0x000fe80000000004 */
[----:B------:R2:W-:Y:S04]  /*7940*/  @P1 SYNCS.ARRIVE.TRANS64.RED.A1T0 RZ, [R0+URZ], RZ ;  /* 0x000000ff00ff19a7 */ /* 0x0005e800081004ff */
.L_x_128:
[----:B------:R-:W3:Y:S01]  /*7950*/  @P1 SYNCS.PHASECHK.TRANS64.TRYWAIT P0, [R2+URZ+0xd0], R3 ;  /* 0x0000d003020015a7 */ /* 0x000ee200080011ff */
[----:B------:R-:W-:Y:S01]  /*7960*/  BSSY B1, `(.L_x_129) ;  /* 0x0000012000017945 */ /* 0x000fe20003800000 */
[----:B---3--:R-:W-:Y:S03]  /*7970*/  @P1 SEL R64, RZ, 0x1, !P0 ;  /* 0x00000001ff401807 */ /* 0x008fe60004000000 */
[----:B------:R-:W-:Y:S05]  /*7980*/  @!P1 BRA `(.L_x_130) ;  /* 0x00000000003c9947 */ /* 0x000fea0003800000 */
[----:B------:R-:W-:Y:S01]  /*7990*/  ISETP.NE.AND P1, PT, R65, RZ, PT ;  /* 0x000000ff4100720c */ /* 0x000fe20003f25270 */
[----:B------:R-:W-:Y:S01]  /*79a0*/  BSSY B0, `(.L_x_131) ;  /* 0x0000009000007945 */ /* 0x000fe20003800000 */
[----:B------:R-:W-:Y:S11]  /*79b0*/  ISETP.NE.AND P0, PT, R64, RZ, PT ;  /* 0x000000ff4000720c */ /* 0x000ff60003f05270 */
[----:B------:R-:W-:Y:S05]  /*79c0*/  @P1 IMAD R4, R26, 0x1000, R57 ;  /* 0x000010001a041824 */ /* 0x000fea00078e0239 */
[----:B------:R-:W-:Y:S05]  /*79d0*/  @P1 IADD3 R3, PT, PT, R4, UR43, RZ ;  /* 0x0000002b04031c10 */ /* 0x000fea000fffe0ff */
[----:B------:R-:W-:Y:S01]  /*79e0*/  @P1 IMAD.IADD R3, R66, 0x1, R3 ;  /* 0x0000000142031824 */ /* 0x000fe200078e0203 */
[----:B------:R-:W-:Y:S06]  /*79f0*/  @P0 BRA `(.L_x_132) ;  /* 0x00000000000c0947 */ /* 0x000fec0003800000 */
[----:B--2---:R-:W-:Y:S04]  /*7a00*/  SHF.L.U32 R0, R60, 0x1f, RZ ;  /* 0x0000001f3c007819 */ /* 0x004fe800000006ff */
[----:B------:R-:W2:Y:S02]  /*7a10*/  SYNCS.PHASECHK.TRANS64.TRYWAIT P0, [R2+URZ+0xd0], R0 ;  /* 0x0000d000020075a7 */ /* 0x000ea400080011ff */
[----:B--2---:R-:W-:Y:S05]  /*7a20*/  @!P0 BRA `(.L_x_133) ;  /* 0x0000002800fc8947 */ /* 0x004fea0003800000 */
.L_x_132:
[----:B------:R-:W-:Y:S05]  /*7a30*/  BSYNC B0 ;  /* 0x0000000000007941 */ /* 0x000fea0003800000 */
.L_x_131:
[----:B------:R-:W-:Y:S02]  /*7a40*/  ISETP.NE.AND P0, PT, R65, RZ, PT ;  /* 0x000000ff4100720c */ /* 0x000fe40003f05270 */
[----:B------:R-:W-:Y:S11]  /*7a50*/  IADD3 R26, PT, PT, R26, 0x1, RZ ;  /* 0x000000011a1a7810 */ /* 0x000ff60007ffe0ff */
[----:B------:R3:W4:Y:S04]  /*7a60*/  @P0 LDS.128 R28, [R4+UR43+0x200] ;  /* 0x0002002b041c0984 */ /* 0x0007280008000c00 */
[----:B------:R3:W1:Y:S02]  /*7a70*/  @P0 LDS.128 R36, [R3+0x200] ;  /* 0x0002000003240984 */ /* 0x0006640000000c00 */
.L_x_130:
[----:B------:R-:W-:Y:S05]  /*7a80*/  BSYNC B1 ;  /* 0x0000000000017941 */ /* 0x000fea0003800000 */
.L_x_129:
[----:B--2---:R-:W-:Y:S05]  /*7a90*/  VIADD R0, R25, 0x10 ;  /* 0x0000001019007836 */ /* 0x004fea0000000000 */
[----:B------:R-:W-:Y:S04]  /*7aa0*/  SHF.R.U32.HI R0, RZ, 0x15, R0 ;  /* 0x00000015ff007819 */ /* 0x000fe80000011600 */
[----:B------:R-:W-:Y:S11]  /*7ab0*/  LOP3.LUT P0, RZ, R0, 0x3, R51, 0x48, !PT ;  /* 0x0000000300ff7812 */ /* 0x000ff60007804833 */
[----:B------:R-:W-:Y:S02]  /*7ac0*/  @!UPT UIADD3 URZ, UPT, UPT, URZ, URZ, URZ ;  /* 0x000000fffffff290 */ /* 0x000fe4000fffe0ff */
[----:B------:R-:W-:Y:S05]  /*7ad0*/  @!P0 BRA `(.L_x_134) ;  /* 0x0000000000408947 */ /* 0x000fea0003800000 */
[----:B------:R-:W2:Y:S01]  /*7ae0*/  LDCU.64 UR8, c[0x4][0x70] ;  /* 0x01000e00ff0877ac */ /* 0x000ea20008000a00 */
[----:B---3--:R-:W-:Y:S01]  /*7af0*/  MOV R3, 0x0 ;  /* 0x0000000000037802 */ /* 0x008fe20000000f00 */
[----:B------:R-:W-:Y:S02]  /*7b00*/  HFMA2 R12, -RZ, RZ, 0, 5.9604644775390625e-08 ;  /* 0x00000001ff0c7431 */ /* 0x000fe400000001ff */
[----:B-1----:R-:W-:Y:S02]  /*7b10*/  IMAD.MOV.U32 R8, RZ, RZ, 0x192 ;  /* 0x00000192ff087424 */ /* 0x002fe400078e00ff */
[----:B------:R-:W-:Y:S01]  /*7b20*/  IMAD.MOV.U32 R13, RZ, RZ, RZ ;  /* 0x000000ffff0d7224 */ /* 0x000fe200078e00ff */
[----:B------:R-:W1:Y:S01]  /*7b30*/  LDCU.64 UR6, c[0x4][0x78] ;  /* 0x01000f00ff0677ac */ /* 0x000e620008000a00 */
[----:B------:R-:W3:Y:S01]  /*7b40*/  LDC.64 R2, c[0x4][R3] ;  /* 0x0100000003027b82 */ /* 0x000ee20000000a00 */
[----:B------:R-:W5:Y:S01]  /*7b50*/  LDCU.64 UR4, c[0x4][0x10] ;  /* 0x01000200ff0477ac */ /* 0x000f620008000a00 */
[----:B--2---:R-:W-:Y:S01]  /*7b60*/  MOV R5, UR9 ;  /* 0x0000000900057c02 */ /* 0x004fe20008000f00 */
[----:B------:R-:W-:Y:S01]  /*7b70*/  IMAD.U32 R4, RZ, RZ, UR8 ;  /* 0x00000008ff047e24 */ /* 0x000fe2000f8e00ff */
[----:B-1----:R-:W-:Y:S01]  /*7b80*/  MOV R7, UR7 ;  /* 0x0000000700077c02 */ /* 0x002fe20008000f00 */
[----:B------:R-:W-:Y:S01]  /*7b90*/  IMAD.U32 R6, RZ, RZ, UR6 ;  /* 0x00000006ff067e24 */ /* 0x000fe2000f8e00ff */
[----:B-----5:R-:W-:Y:S01]  /*7ba0*/  MOV R11, UR5 ;  /* 0x00000005000b7c02 */ /* 0x020fe20008000f00 */
[----:B------:R-:W-:Y:S02]  /*7bb0*/  IMAD.U32 R10, RZ, RZ, UR4 ;  /* 0x00000004ff0a7e24 */ /* 0x000fe4000f8e00ff */
[----:B------:R-:W-:Y:S07]  /*7bc0*/  LEPC R20, `(.L_x_134) ;  /* 0x000000001014794e */ /* 0x000fee0000000000 */
[----:B---34-:R-:W-:Y:S05]  /*7bd0*/  CALL.ABS.NOINC R2 ;  /* 0x0000000002007343 */ /* 0x018fea0003c00000 */
.L_x_134:
[----:B------:R-:W-:Y:S01]  /*7be0*/  ISETP.NE.AND P6, PT, R62, RZ, PT ;  /* 0x000000ff3e00720c */ /* 0x000fe20003fc5270 */
[----:B------:R-:W-:Y:S05]  /*7bf0*/  WARPSYNC.ALL ;  /* 0x0000000000007948 */ /* 0x000fea0003800000 */
[----:B------:R-:W-:Y:S01]  /*7c00*/  R2UR UR4, R25 ;  /* 0x00000000190472ca */ /* 0x000fe200000e0000 */
[----:B---34-:R-:W-:Y:S01]  /*7c10*/  HADD2.F32 R3, -RZ, R28.H0_H0 ;  /* 0x2000001cff037230 */ /* 0x018fe20000004100 */
[----:B------:R-:W-:Y:S01]  /*7c20*/  ISETP.NE.AND P0, PT, R61, RZ, PT ;  /* 0x000000ff3d00720c */ /* 0x000fe20003f05270 */
[----:B------:R-:W-:Y:S01]  /*7c30*/  HADD2.F32 R20, -RZ, R30.H0_H0 ;  /* 0x2000001eff147230 */ /* 0x000fe20000004100 */
[----:B------:R-:W-:Y:S09]  /*7c40*/  BSSY.RECONVERGENT B0, `(.L_x_135) ;  /* 0x0000058000007945 */ /* 0x000ff20003800200 */
[----:B-1----:R-:W1:Y:S02]  /*7c50*/  LDTM.x16 R4, tmem[UR4+0x10] ;  /* 0x00001004000479ee */ /* 0x002e640008240000 */
[C---:B-1----:R-:W-:Y:S01]  /*7c60*/  FMUL R0, R24.reuse, R4 ;  /* 0x0000000418007220 */ /* 0x042fe20000400000 */
[----:B------:R-:W-:Y:S02]  /*7c70*/  HADD2.F32 R4, -RZ, R28.H1_H1 ;  /* 0x3000001cff047230 */ /* 0x000fe40000004100 */
[C---:B------:R-:W-:Y:S01]  /*7c80*/  FMUL R2, R24.reuse, R5 ;  /* 0x0000000518027220 */ /* 0x040fe20000400000 */
[--C-:B------:R-:W-:Y:S02]  /*7c90*/  HADD2.F32 R5, -RZ, R29.reuse.H0_H0 ;  /* 0x2000001dff057230 */ /* 0x100fe40000004100 */
[C---:B------:R-:W-:Y:S01]  /*7ca0*/  FFMA R0, R27.reuse, R3, R0 ;  /* 0x000000031b007223 */ /* 0x040fe20000000000 */
[C---:B------:R-:W-:Y:S01]  /*7cb0*/  FMUL R3, R24.reuse, R6 ;  /* 0x0000000618037220 */ /* 0x040fe20000400000 */
[----:B------:R-:W-:Y:S02]  /*7cc0*/  HADD2.F32 R6, -RZ, R29.H1_H1 ;  /* 0x3000001dff067230 */ /* 0x000fe40000004100 */
[C---:B------:R-:W-:Y:S01]  /*7cd0*/  FFMA R2, R27.reuse, R4, R2 ;  /* 0x000000041b027223 */ /* 0x040fe20000000002 */
[C---:B------:R-:W-:Y:S01]  /*7ce0*/  FMUL R7, R24.reuse, R7 ;  /* 0x0000000718077220 */ /* 0x040fe20000400000 */
[C---:B------:R-:W-:Y:S01]  /*7cf0*/  FFMA R3, R27.reuse, R5, R3 ;  /* 0x000000051b037223 */ /* 0x040fe20000000003 */
[C---:B------:R-:W-:Y:S01]  /*7d00*/  FMUL R4, R24.reuse, R8 ;  /* 0x0000000818047220 */ /* 0x040fe20000400000 */
[----:B------:R-:W-:Y:S01]  /*7d10*/  FMUL R5, R24, R9 ;  /* 0x0000000918057220 */ /* 0x000fe20000400000 */
[----:B------:R-:W-:Y:S01]  /*7d20*/  F2FP.F16.F32.PACK_AB R32, R2, R0 ;  /* 0x000000000220723e */ /* 0x000fe200000000ff */
[C---:B------:R-:W-:Y:S01]  /*7d30*/  FFMA R7, R27.reuse, R6, R7 ;  /* 0x000000061b077223 */ /* 0x040fe20000000007 */
[----:B------:R-:W-:Y:S02]  /*7d40*/  HADD2.F32 R0, -RZ, R30.H1_H1 ;  /* 0x3000001eff007230 */ /* 0x000fe40000004100 */
[----:B------:R-:W-:Y:S01]  /*7d50*/  FFMA R4, R27, R20, R4 ;  /* 0x000000141b047223 */ /* 0x000fe20000000004 */
[--C-:B------:R-:W-:Y:S02]  /*7d60*/  HADD2.F32 R2, -RZ, R31.reuse.H0_H0 ;  /* 0x2000001fff027230 */ /* 0x100fe40000004100 */
[C---:B------:R-:W-:Y:S01]  /*7d70*/  FMUL R6, R24.reuse, R10 ;  /* 0x0000000a18067220 */ /* 0x040fe20000400000 */
[----:B------:R-:W-:Y:S01]  /*7d80*/  F2FP.F16.F32.PACK_AB R33, R7, R3 ;  /* 0x000000030721723e */ /* 0x000fe200000000ff */
[----:B------:R-:W-:Y:S02]  /*7d90*/  HADD2.F32 R3, -RZ, R31.H1_H1 ;  /* 0x3000001fff037230 */ /* 0x000fe40000004100 */
[C---:B------:R-:W-:Y:S01]  /*7da0*/  FFMA R5, R27.reuse, R0, R5 ;  /* 0x000000001b057223 */ /* 0x040fe20000000005 */
[C---:B------:R-:W-:Y:S01]  /*7db0*/  FMUL R11, R24.reuse, R11 ;  /* 0x0000000b180b7220 */ /* 0x040fe20000400000 */
[--C-:B------:R-:W-:Y:S02]  /*7dc0*/  HADD2.F32 R7, -RZ, R36.reuse.H0_H0 ;  /* 0x20000024ff077230 */ /* 0x100fe40000004100 */
[C---:B------:R-:W-:Y:S01]  /*7dd0*/  FMUL R8, R24.reuse, R12 ;  /* 0x0000000c18087220 */ /* 0x040fe20000400000 */
[----:B------:R-:W-:Y:S02]  /*7de0*/  HADD2.F32 R0, -RZ, R36.H1_H1 ;  /* 0x30000024ff007230 */ /* 0x000fe40000004100 */
[C---:B------:R-:W-:Y:S01]  /*7df0*/  FMUL R9, R24.reuse, R13 ;  /* 0x0000000d18097220 */ /* 0x040fe20000400000 */
[C---:B------:R-:W-:Y:S01]  /*7e00*/  FFMA R6, R27.reuse, R2, R6 ;  /* 0x000000021b067223 */ /* 0x040fe20000000006 */
[C---:B------:R-:W-:Y:S01]  /*7e10*/  FFMA R11, R27.reuse, R3, R11 ;  /* 0x000000031b0b7223 */ /* 0x040fe2000000000b */
[C---:B------:R-:W-:Y:S01]  /*7e20*/  FFMA R8, R27.reuse, R7, R8 ;  /* 0x000000071b087223 */ /* 0x040fe20000000008 */
[C---:B------:R-:W-:Y:S01]  /*7e30*/  FFMA R9, R27.reuse, R0, R9 ;  /* 0x000000001b097223 */ /* 0x040fe20000000009 */
[--C-:B------:R-:W-:Y:S02]  /*7e40*/  HADD2.F32 R2, -RZ, R37.reuse.H0_H0 ;  /* 0x20000025ff027230 */ /* 0x100fe40000004100 */
[C---:B------:R-:W-:Y:S01]  /*7e50*/  FMUL R10, R24.reuse, R14 ;  /* 0x0000000e180a7220 */ /* 0x040fe20000400000 */
[----:B------:R-:W-:Y:S02]  /*7e60*/  HADD2.F32 R0, -RZ, R37.H1_H1 ;  /* 0x30000025ff007230 */ /* 0x000fe40000004100 */
[C---:B------:R-:W-:Y:S01]  /*7e70*/  FMUL R15, R24.reuse, R15 ;  /* 0x0000000f180f7220 */ /* 0x040fe20000400000 */
[C---:B------:R-:W-:Y:S01]  /*7e80*/  FMUL R12, R24.reuse, R16 ;  /* 0x00000010180c7220 */ /* 0x040fe20000400000 */
[C---:B------:R-:W-:Y:S01]  /*7e90*/  FFMA R10, R27.reuse, R2, R10 ;  /* 0x000000021b0a7223 */ /* 0x040fe2000000000a */
[--C-:B------:R-:W-:Y:S02]  /*7ea0*/  HADD2.F32 R2, -RZ, R38.reuse.H0_H0 ;  /* 0x20000026ff027230 */ /* 0x100fe40000004100 */
[----:B------:R-:W-:Y:S01]  /*7eb0*/  FFMA R15, R27, R0, R15 ;  /* 0x000000001b0f7223 */ /* 0x000fe2000000000f */
[----:B------:R-:W-:Y:S01]  /*7ec0*/  HADD2.F32 R0, -RZ, R38.H1_H1 ;  /* 0x30000026ff007230 */ /* 0x000fe20000004100 */
[----:B------:R-:W-:Y:S01]  /*7ed0*/  F2FP.F16.F32.PACK_AB R34, R5, R4 ;  /* 0x000000040522723e */ /* 0x000fe200000000ff */
        /* <DEDUP_REMOVED lines=14> */
[----:B------:R-:W-:Y:S02]  /*7fc0*/  F2FP.F16.F32.PACK_AB R11, R19, R14 ;  /* 0x0000000e130b723e */ /* 0x000fe400000000ff */
[----:B------:R-:W-:Y:S02]  /*7fd0*/  MOV R2, UR46 ;  /* 0x0000002e00027c02 */ /* 0x000fe40008000f00 */
[----:B------:R-:W-:Y:S01]  /*7fe0*/  MOV R0, UR47 ;  /* 0x0000002f00007c02 */ /* 0x000fe20008000f00 */
[----:B------:R1:W-:Y:S01]  /*7ff0*/  STS.128 [R63+0x1200], R8 ;  /* 0x001200083f007388 */ /* 0x0003e20000000c00 */
[----:B------:R-:W-:Y:S02]  /*8000*/  @P6 LEA R2, R2, UR43, 0x3 ;  /* 0x0000002b02026c11 */ /* 0x000fe4000f8e18ff */
[----:B------:R-:W-:Y:S02]  /*8010*/  @P6 SHF.L.U32 R3, R60, 0x1f, RZ ;  /* 0x0000001f3c036819 */ /* 0x000fe400000006ff */
[----:B------:R-:W-:Y:S01]  /*8020*/  @P6 IADD3 R2, PT, PT, R2, 0xf0, RZ ;  /* 0x000000f002026810 */ /* 0x000fe20007ffe0ff */
[----:B------:R-:W-:Y:S01]  /*8030*/  @!PT LDS RZ, [RZ] ;  /* 0x00000000fffff984 */ /* 0x000fe20000000800 */
[----:B------:R-:W-:Y:S01]  /*8040*/  @!PT LDS RZ, [RZ] ;  /* 0x00000000fffff984 */ /* 0x000fe20000000800 */
[----:B------:R-:W-:Y:S01]  /*8050*/  @!PT LDS RZ, [RZ] ;  /* 0x00000000fffff984 */ /* 0x000fe20000000800 */
[----:B------:R-:W-:Y:S01]  /*8060*/  @!PT LDS RZ, [RZ] ;  /* 0x00000000fffff984 */ /* 0x000fe20000000800 */
[----:B------:R2:W-:Y:S06]  /*8070*/  MEMBAR.ALL.CTA ;  /* 0x0000000000007992 */ /* 0x0005ec0000008000 */
[----:B--2---:R-:W2:Y:S01]  /*8080*/  FENCE.VIEW.ASYNC.S ;  /* 0x00000000000073c6 */ /* 0x004ea20000000000 */
[----:B------:R-:W-:Y:S02]  /*8090*/  @P6 PRMT R0, R0, 0x654, R2 ;  /* 0x0000065400006816 */ /* 0x000fe40000000002 */
[----:B------:R-:W-:Y:S01]  /*80a0*/  LEA R2, R26, UR43, 0x3 ;  /* 0x0000002b1a027c11 */ /* 0x000fe2000f8e18ff */
[----:B--2---:R-:W-:Y:S06]  /*80b0*/  BAR.SYNC.DEFER_BLOCKING 0x1, 0x80 ;  /* 0x0042000000007b1d */ /* 0x004fec0000010000 */
[----:B------:R-:W-:Y:S05]  /*80c0*/  @P0 BRA `(.L_x_136) ;  /* 0x00000000003c0947 */ /* 0x000fea0003800000 */
[----:B------:R-:W2:Y:S01]  /*80d0*/  LDCU.64 UR6, c[0x0][0x348] ;  /* 0x00006900ff0677ac */ /* 0x000ea20008000a00 */
[----:B------:R-:W-:Y:S02]  /*80e0*/  UIADD3 UR13, UPT, UPT, UR49, 0x10, URZ ;  /* 0x00000010310d7890 */ /* 0x000fe4000fffe0ff */
[----:B------:R-:W-:Y:S01]  /*80f0*/  UIADD3 UR12, UPT, UPT, UR43, 0x1200, URZ ;  /* 0x000012002b0c7890 */ /* 0x000fe2000fffe0ff */
[----:B------:R-:W-:Y:S01]  /*8100*/  UMOV UR14, UR50 ;  /* 0x00000032000e7c82 */ /* 0x000fe20008000000 */
[----:B------:R-:W-:Y:S01]  /*8110*/  UMOV UR15, UR36 ;  /* 0x00000024000f7c82 */ /* 0x000fe20008000000 */
[----:B------:R-:W-:Y:S02]  /*8120*/  UIADD3 UR9, UPT, UPT, UR49, 0x50, URZ ;  /* 0x0000005031097890 */ /* 0x000fe4000fffe0ff */
[----:B------:R-:W-:Y:S01]  /*8130*/  UIADD3 UR8, UPT, UPT, UR43, 0x1a00, URZ ;  /* 0x00001a002b087890 */ /* 0x000fe2000fffe0ff */
[----:B------:R-:W-:Y:S01]  /*8140*/  UMOV UR10, UR50 ;  /* 0x00000032000a7c82 */ /* 0x000fe20008000000 */
[----:B------:R-:W-:Y:S01]  /*8150*/  UMOV UR11, UR36 ;  /* 0x00000024000b7c82 */ /* 0x000fe20008000000 */
[----:B--2---:R-:W-:Y:S04]  /*8160*/  UIADD3 UR4, UP0, UPT, UR6, 0x680, URZ ;  /* 0x0000068006047890 */ /* 0x004fe8000ff1e0ff */
[----:B------:R-:W-:Y:S09]  /*8170*/  UIADD3.X UR5, UPT, UPT, URZ, UR7, URZ, UP0, !UPT ;  /* 0x00000007ff057290 */ /* 0x000ff200087fe4ff */
[----:B------:R2:W-:Y:S01]  /*8180*/  UTMASTG.3D [UR12], [UR4] ;  /* 0x0000000c040073b5 */ /* 0x0005e20008010000 */
[----:B------:R2:W-:Y:S01]  /*8190*/  UTMASTG.3D [UR8], [UR4] ;  /* 0x00000008040073b5 */ /* 0x0005e20008010000 */
[----:B------:R0:W-:Y:S01]  /*81a0*/  UTMACMDFLUSH ;  /* 0x00000000000079b7 */ /* 0x0001e20000000000 */
[----:B--2---:R-:W-:Y:S04]  /*81b0*/  DEPBAR.LE SB0, 0x1 ;  /* 0x000080400000791a */ /* 0x004fe80000000000 */
.L_x_136:
[----:B------:R-:W-:Y:S05]  /*81c0*/  BSYNC.RECONVERGENT B0 ;  /* 0x0000000000007941 */ /* 0x000fea0003800200 */
.L_x_135:
[----:B------:R-:W-:Y:S01]  /*81d0*/  BAR.SYNC.DEFER_BLOCKING 0x1, 0x80 ;  /* 0x0042000000007b1d */ /* 0x000fe20000010000 */
[----:B------:R-:W-:Y:S04]  /*81e0*/  UIADD3 UR4, UPT, UPT, UR46, 0x1, URZ ;  /* 0x000000012e047890 */ /* 0x000fe8000fffe0ff */
[----:B------:R-:W-:Y:S04]  /*81f0*/  UISETP.NE.AND UP0, UPT, UR4, 0x4, UPT ;  /* 0x000000040400788c */ /* 0x000fe8000bf05270 */
[----:B------:R-:W-:Y:S01]  /*8200*/  USEL UR44, UR4, URZ, UP0 ;  /* 0x000000ff042c7287 */ /* 0x000fe20008000000 */
[----:B------:R2:W-:Y:S01]  /*8210*/  @P6 SYNCS.ARRIVE.TRANS64.RED.A1T0 RZ, [R0+URZ], RZ ;  /* 0x000000ff00ff69a7 */ /* 0x0005e200081004ff */
[----:B------:R-:W-:Y:S01]  /*8220*/  BSSY B1, `(.L_x_137) ;  /* 0x0000013000017945 */ /* 0x000fe20003800000 */
[----:B------:R-:W3:Y:S02]  /*8230*/  @P6 SYNCS.PHASECHK.TRANS64.TRYWAIT P0, [R2+URZ+0xd0], R3 ;  /* 0x0000d003020065a7 */ /* 0x000ee400080011ff */
[----:B---3--:R-:W-:Y:S01]  /*8240*/  @P6 SEL R64, RZ, 0x1, !P0 ;  /* 0x00000001ff406807 */ /* 0x008fe20004000000 */
[----:B--2---:R-:W-:Y:S06]  /*8250*/  @!P6 BRA `(.L_x_138) ;  /* 0x00000000003ce947 */ /* 0x004fec0003800000 */
[----:B------:R-:W-:Y:S01]  /*8260*/  ISETP.NE.AND P1, PT, R65, RZ, PT ;  /* 0x000000ff4100720c */ /* 0x000fe20003f25270 */
[----:B------:R-:W-:Y:S01]  /*8270*/  BSSY B0, `(.L_x_139) ;  /* 0x0000009000007945 */ /* 0x000fe20003800000 */
[----:B------:R-:W-:Y:S11]  /*8280*/  ISETP.NE.AND P0, PT, R64, RZ, PT ;  /* 0x000000ff4000720c */ /* 0x000ff60003f05270 */
[----:B------:R-:W-:Y:S05]  /*8290*/  @P1 IMAD R3, R26, 0x1000, R57 ;  /* 0x000010001a031824 */ /* 0x000fea00078e0239 */
[----:B------:R-:W-:Y:S05]  /*82a0*/  @P1 IADD3 R0, PT, PT, R3, UR43, RZ ;  /* 0x0000002b03001c10 */ /* 0x000fea000fffe0ff */
[----:B------:R-:W-:Y:S01]  /*82b0*/  @P1 IMAD.IADD R0, R66, 0x1, R0 ;  /* 0x0000000142001824 */ /* 0x000fe200078e0200 */
[----:B------:R-:W-:Y:S06]  /*82c0*/  @P0 BRA `(.L_x_140) ;  /* 0x00000000000c0947 */ /* 0x000fec0003800000 */
[----:B------:R-:W-:Y:S04]  /*82d0*/  SHF.L.U32 R4, R60, 0x1f, RZ ;  /* 0x0000001f3c047819 */ /* 0x000fe800000006ff */
[----:B------:R-:W2:Y:S02]  /*82e0*/  SYNCS.PHASECHK.TRANS64.TRYWAIT P0, [R2+URZ+0xd0], R4 ;  /* 0x0000d004020075a7 */ /* 0x000ea400080011ff */
[----:B--2---:R-:W-:Y:S05]  /*82f0*/  @!P0 BRA `(.L_x_141) ;  /* 0x0000002000dc8947 */ /* 0x004fea0003800000 */
.L_x_140:
[----:B------:R-:W-:Y:S05]  /*8300*/  BSYNC B0 ;  /* 0x0000000000007941 */ /* 0x000fea0003800000 */
.L_x_139:
[----:B------:R-:W-:Y:S02]  /*8310*/  ISETP.NE.AND P0, PT, R65, RZ, PT ;  /* 0x000000ff4100720c */ /* 0x000fe40003f05270 */
[----:B------:R-:W-:Y:S11]  /*8320*/  IADD3 R26, PT, PT, R26, 0x1, RZ ;  /* 0x000000011a1a7810 */ /* 0x000ff60007ffe0ff */
[----:B------:R3:W4:Y:S04]  /*8330*/  @P0 LDS.128 R28, [R3+UR43+0x200] ;  /* 0x0002002b031c0984 */ /* 0x0007280008000c00 */
[----:B------:R3:W1:Y:S02]  /*8340*/  @P0 LDS.128 R36, [R0+0x200] ;  /* 0x0002000000240984 */ /* 0x0006640000000c00 */
.L_x_138:
[----:B------:R-:W-:Y:S05]  /*8350*/  BSYNC B1 ;  /* 0x0000000000017941 */ /* 0x000fea0003800000 */
.L_x_137:
[----:B---3--:R-:W-:Y:S05]  /*8360*/  VIADD R0, R25, 0x20 ;  /* 0x0000002019007836 */ /* 0x008fea0000000000 */
[----:B------:R-:W-:Y:S04]  /*8370*/  SHF.R.U32.HI R0, RZ, 0x15, R0 ;  /* 0x00000015ff007819 */ /* 0x000fe80000011600 */
[----:B------:R-:W-:Y:S11]  /*8380*/  LOP3.LUT P0, RZ, R0, 0x3, R51, 0x48, !PT ;  /* 0x0000000300ff7812 */ /* 0x000ff60007804833 */
[----:B------:R-:W-:Y:S02]  /*8390*/  @!UPT UIADD3 URZ, UPT, UPT, URZ, URZ, URZ ;  /* 0x000000fffffff290 */ /* 0x000fe4000fffe0ff */
[----:B------:R-:W-:Y:S05]  /*83a0*/  @!P0 BRA `(.L_x_142) ;  /* 0x0000000000408947 */ /* 0x000fea0003800000 */
[----:B------:R-:W3:Y:S01]  /*83b0*/  LDCU.64 UR8, c[0x4][0x70] ;  /* 0x01000e00ff0877ac */ /* 0x000ee20008000a00 */
[----:B------:R-:W-:Y:S01]  /*83c0*/  MOV R3, 0x0 ;  /* 0x0000000000037802 */ /* 0x000fe20000000f00 */
[----:B------:R-:W-:Y:S02]  /*83d0*/  HFMA2 R12, -RZ, RZ, 0, 5.9604644775390625e-08 ;  /* 0x00000001ff0c7431 */ /* 0x000fe400000001ff */
[----:B-1----:R-:W-:Y:S02]  /*83e0*/  IMAD.MOV.U32 R8, RZ, RZ, 0x192 ;  /* 0x00000192ff087424 */ /* 0x002fe400078e00ff */
[----:B------:R-:W-:Y:S01]  /*83f0*/  IMAD.MOV.U32 R13, RZ, RZ, RZ ;  /* 0x000000ffff0d7224 */ /* 0x000fe200078e00ff */
[----:B------:R-:W1:Y:S01]  /*8400*/  LDCU.64 UR6, c[0x4][0x78] ;  /* 0x01000f00ff0677ac */ /* 0x000e620008000a00 */
[----:B--2---:R-:W2:Y:S01]  /*8410*/  LDC.64 R2, c[0x4][R3] ;  /* 0x0100000003027b82 */ /* 0x004ea20000000a00 */
[----:B------:R-:W5:Y:S01]  /*8420*/  LDCU.64 UR4, c[0x4][0x10] ;  /* 0x01000200ff0477ac */ /* 0x000f620008000a00 */
[----:B---3--:R-:W-:Y:S01]  /*8430*/  MOV R5, UR9 ;  /* 0x0000000900057c02 */ /* 0x008fe20008000f00 */
[----:B------:R-:W-:Y:S01]  /*8440*/  IMAD.U32 R4, RZ, RZ, UR8 ;  /* 0x00000008ff047e24 */ /* 0x000fe2000f8e00ff */
[----:B-1----:R-:W-:Y:S01]  /*8450*/  MOV R7, UR7 ;  /* 0x0000000700077c02 */ /* 0x002fe20008000f00 */
[----:B------:R-:W-:Y:S01]  /*8460*/  IMAD.U32 R6, RZ, RZ, UR6 ;  /* 0x00000006ff067e24 */ /* 0x000fe2000f8e00ff */
[----:B-----5:R-:W-:Y:S01]  /*8470*/  MOV R11, UR5 ;  /* 0x00000005000b7c02 */ /* 0x020fe20008000f00 */
[----:B------:R-:W-:Y:S02]  /*8480*/  IMAD.U32 R10, RZ, RZ, UR4 ;  /* 0x00000004ff0a7e24 */ /* 0x000fe4000f8e00ff */
[----:B------:R-:W-:Y:S07]  /*8490*/  LEPC R20, `(.L_x_142) ;  /* 0x000000001014794e */ /* 0x000fee0000000000 */
[----:B--2-4-:R-:W-:Y:S05]  /*84a0*/  CALL.ABS.NOINC R2 ;  /* 0x0000000002007343 */ /* 0x014fea0003c00000 */
.L_x_142:
[----:B------:R-:W-:Y:S01]  /*84b0*/  ISETP.NE.AND P6, PT, R62, RZ, PT ;  /* 0x000000ff3e00720c */ /* 0x000fe20003fc5270 */
[----:B------:R-:W-:Y:S05]  /*84c0*/  WARPSYNC.ALL ;  /* 0x0000000000007948 */ /* 0x000fea0003800000 */
[----:B------:R-:W-:Y:S01]  /*84d0*/  R2UR UR4, R25 ;  /* 0x00000000190472ca */ /* 0x000fe200000e0000 */
[----:B----4-:R-:W-:Y:S01]  /*84e0*/  HADD2.F32 R3, -RZ, R28.H0_H0 ;  /* 0x2000001cff037230 */ /* 0x010fe20000004100 */
[----:B------:R-:W-:Y:S01]  /*84f0*/  ISETP.NE.AND P0, PT, R61, RZ, PT ;  /* 0x000000ff3d00720c */ /* 0x000fe20003f05270 */
[----:B------:R-:W-:Y:S01]  /*8500*/  HADD2.F32 R20, -RZ, R30.H0_H0 ;  /* 0x2000001eff147230 */ /* 0x000fe20000004100 */
[----:B------:R-:W-:Y:S09]  /*8510*/  BSSY.RECONVERGENT B0, `(.L_x_143) ;  /* 0x0000058000007945 */ /* 0x000ff20003800200 */
[----:B-12---:R-:W1:Y:S02]  /*8520*/  LDTM.x16 R4, tmem[UR4+0x20] ;  /* 0x00002004000479ee */ /* 0x006e640008240000 */
        /* <DEDUP_REMOVED lines=59> */
[----:B------:R-:W-:Y:S02]  /*88e0*/  LEA R3, R26, UR43, 0x3 ;  /* 0x0000002b1a037c11 */ /* 0x000fe4000f8e18ff */
        /* <DEDUP_REMOVED lines=8> */
[----:B------:R-:W-:Y:S01]  /*8970*/  @P6 SHF.L.U32 R2, R60, 0x1f, RZ ;  /* 0x0000001f3c026819 */ /* 0x000fe200000006ff */
        /* <DEDUP_REMOVED lines=17> */
.L_x_144:
[----:B------:R-:W-:Y:S05]  /*8a90*/  BSYNC.RECONVERGENT B0 ;  /* 0x0000000000007941 */ /* 0x000fea0003800200 */
.L_x_143:
        /* <DEDUP_REMOVED lines=19> */
.L_x_148:
[----:B------:R-:W-:Y:S05]  /*8bd0*/  BSYNC B0 ;  /* 0x0000000000007941 */ /* 0x000fea0003800000 */
.L_x_147:
[----:B------:R-:W-:Y:S11]  /*8be0*/  ISETP.NE.AND P0, PT, R65, RZ, PT ;  /* 0x000000ff4100720c */ /* 0x000ff60003f05270 */
[----:B------:R-:W-:Y:S02]  /*8bf0*/  @!UPT UIADD3 URZ, UPT, UPT, URZ, URZ, URZ ;  /* 0x000000fffffff290 */ /* 0x000fe4000fffe0ff */
[----:B------:R3:W4:Y:S04]  /*8c00*/  @P0 LDS.128 R28, [R26+UR43+0x200] ;  /* 0x0002002b1a1c0984 */ /* 0x0007280008000c00 */
[----:B------:R3:W1:Y:S02]  /*8c10*/  @P0 LDS.128 R36, [R66+0x200] ;  /* 0x0002000042240984 */ /* 0x0006640000000c00 */
.L_x_146:
[----:B------:R-:W-:Y:S05]  /*8c20*/  BSYNC B1 ;  /* 0x0000000000017941 */ /* 0x000fea0003800000 */
.L_x_145:
[----:B--2---:R-:W-:Y:S05]  /*8c30*/  VIADD R0, R25, 0x30 ;  /* 0x0000003019007836 */ /* 0x004fea0000000000 */
[----:B------:R-:W-:Y:S04]  /*8c40*/  SHF.R.U32.HI R0, RZ, 0x15, R0 ;  /* 0x00000015ff007819 */ /* 0x000fe80000011600 */
[----:B------:R-:W-:Y:S11]  /*8c50*/  LOP3.LUT P0, RZ, R0, 0x3, R51, 0x48, !PT ;  /* 0x0000000300ff7812 */ /* 0x000ff60007804833 */
[----:B------:R-:W-:Y:S02]  /*8c60*/  @!UPT UIADD3 URZ, UPT, UPT, URZ, URZ, URZ ;  /* 0x000000fffffff290 */ /* 0x000fe4000fffe0ff */
[----:B------:R-:W-:Y:S05]  /*8c70*/  @!P0 BRA `(.L_x_150) ;  /* 0x0000000000408947 */ /* 0x000fea0003800000 */
[----:B------:R-:W2:Y:S01]  /*8c80*/  LDCU.64 UR8, c[0x4][0x70] ;  /* 0x01000e00ff0877ac */ /* 0x000ea20008000a00 */
[----:B------:R-:W-:Y:S01]  /*8c90*/  MOV R3, 0x0 ;  /* 0x0000000000037802 */ /* 0x000fe20000000f00 */
        /* <DEDUP_REMOVED lines=14> */
.L_x_150:
[----:B------:R-:W-:Y:S01]  /*8d80*/  ISETP.NE.AND P0, PT, R61, RZ, PT ;  /* 0x000000ff3d00720c */ /* 0x000fe20003f05270 */
[----:B------:R-:W-:Y:S05]  /*8d90*/  WARPSYNC.ALL ;  /* 0x0000000000007948 */ /* 0x000fea0003800000 */
[----:B------:R-:W-:Y:S01]  /*8da0*/  R2UR UR4, R25 ;  /* 0x00000000190472ca */ /* 0x000fe200000e0000 */
[--C-:B----4-:R-:W-:Y:S01]  /*8db0*/  HADD2.F32 R20, -RZ, R28.reuse.H0_H0 ;  /* 0x2000001cff147230 */ /* 0x110fe20000004100 */
[----:B------:R-:W-:Y:S01]  /*8dc0*/  IADD3 R54, PT, PT, R54, 0x160, RZ ;  /* 0x0000016036367810 */ /* 0x000fe20007ffe0ff */
[----:B------:R-:W-:Y:S01]  /*8dd0*/  HADD2.F32 R21, -RZ, R28.H1_H1 ;  /* 0x3000001cff157230 */ /* 0x000fe20000004100 */
[----:B------:R-:W-:Y:S01]  /*8de0*/  BSSY.RECONVERGENT B0, `(.L_x_151) ;  /* 0x0000054000007945 */ /* 0x000fe20003800200 */
[--C-:B------:R-:W-:Y:S01]  /*8df0*/  HADD2.F32 R25, -RZ, R29.reuse.H0_H0 ;  /* 0x2000001dff197230 */ /* 0x100fe20000004100 */
[----:B------:R-:W-:Y:S01]  /*8e00*/  LOP3.LUT R54, R54, 0xfefffff8, RZ, 0xc0, !PT ;  /* 0xfefffff836367812 */ /* 0x000fe200078ec0ff */
[----:B---3--:R-:W-:Y:S02]  /*8e10*/  HADD2.F32 R26, -RZ, R29.H1_H1 ;  /* 0x3000001dff1a7230 */ /* 0x008fe40000004100 */
[--C-:B------:R-:W-:Y:S02]  /*8e20*/  HADD2.F32 R28, -RZ, R30.reuse.H0_H0 ;  /* 0x2000001eff1c7230 */ /* 0x100fe40000004100 */
[----:B------:R-:W-:Y:S02]  /*8e30*/  HADD2.F32 R29, -RZ, R30.H1_H1 ;  /* 0x3000001eff1d7230 */ /* 0x000fe40000004100 */
[----:B-1----:R-:W1:Y:S01]  /*8e40*/  LDTM.x16 R4, tmem[UR4+0x30] ;  /* 0x00003004000479ee */ /* 0x002e620008240000 */
[----:B------:R-:W-:Y:S01]  /*8e50*/  NOP ;  /* 0x0000000000007918 */ /* 0x000fe20000000000 */
[----:B-1----:R1:W-:Y:S01]  /*8e60*/  SYNCS.ARRIVE.TRANS64.RED.A1T0 RZ, [R54+URZ], RZ ;  /* 0x000000ff36ff79a7 */ /* 0x0023e200081004ff */
[--C-:B------:R-:W-:Y:S02]  /*8e70*/  HADD2.F32 R30, -RZ, R31.reuse.H0_H0 ;  /* 0x2000001fff1e7230 */ /* 0x100fe40000004100 */
[----:B------:R-:W-:Y:S02]  /*8e80*/  HADD2.F32 R31, -RZ, R31.H1_H1 ;  /* 0x3000001fff1f7230 */ /* 0x000fe40000004100 */
        /* <DEDUP_REMOVED lines=8> */
[C---:B------:R-:W-:Y:S01]  /*8f10*/  FMUL R4, R24.reuse, R4 ;  /* 0x0000000418047220 */ /* 0x040fe20000400000 */
[C---:B------:R-:W-:Y:S01]  /*8f20*/  FMUL R5, R24.reuse, R5 ;  /* 0x0000000518057220 */ /* 0x040fe20000400000 */
[C---:B------:R-:W-:Y:S01]  /*8f30*/  FMUL R6, R24.reuse, R6 ;  /* 0x0000000618067220 */ /* 0x040fe20000400000 */
[C---:B------:R-:W-:Y:S01]  /*8f40*/  FMUL R7, R24.reuse, R7 ;  /* 0x0000000718077220 */ /* 0x040fe20000400000 */
[C---:B------:R-:W-:Y:S01]  /*8f50*/  FFMA R4, R27.reuse, R20, R4 ;  /* 0x000000141b047223 */ /* 0x040fe20000000004 */
        /* <DEDUP_REMOVED lines=15> */
[C---:B------:R-:W-:Y:S01]  /*9050*/  FMUL R12, R24.reuse, R16 ;  /* 0x00000010180c7220 */ /* 0x040fe20000400000 */
[C---:B------:R-:W-:Y:S01]  /*9060*/  FFMA R0, R27.reuse, R32, R0 ;  /* 0x000000201b007223 */ /* 0x040fe20000000000 */
[C---:B------:R-:W-:Y:S01]  /*9070*/  FMUL R13, R24.reuse, R17 ;  /* 0x00000011180d7220 */ /* 0x040fe20000400000 */
[----:B------:R-:W-:Y:S01]  /*9080*/  FFMA R2, R27, R33, R2 ;  /* 0x000000211b027223 */ /* 0x000fe20000000002 */
[----:B------:R-:W-:Y:S01]  /*9090*/  F2FP.F16.F32.PACK_AB R4, R5, R4 ;  /* 0x000000040504723e */ /* 0x000fe200000000ff */
[C---:B------:R-:W-:Y:S01]  /*90a0*/  FMUL R14, R24.reuse, R18 ;  /* 0x00000012180e7220 */ /* 0x040fe20000400000 */
[----:B------:R-:W-:Y:S01]  /*90b0*/  FFMA R3, R27, R34, R3 ;  /* 0x000000221b037223 */ /* 0x000fe20000000003 */
[----:B------:R-:W-:Y:S01]  /*90c0*/  F2FP.F16.F32.PACK_AB R5, R7, R6 ;  /* 0x000000060705723e */ /* 0x000fe200000000ff */
[----:B------:R-:W-:Y:S01]  /*90d0*/  FFMA R15, R27, R35, R15 ;  /* 0x000000231b0f7223 */ /* 0x000fe2000000000f */
[----:B------:R-:W-:Y:S01]  /*90e0*/  FMUL R19, R24, R19 ;  /* 0x0000001318137220 */ /* 0x000fe20000400000 */
[----:B------:R-:W-:Y:S01]  /*90f0*/  F2FP.F16.F32.PACK_AB R6, R9, R8 ;  /* 0x000000080906723e */ /* 0x000fe200000000ff */
[----:B------:R-:W-:Y:S01]  /*9100*/  FFMA R12, R27, R36, R12 ;  /* 0x000000241b0c7223 */ /* 0x000fe2000000000c */
[----:B------:R-:W-:Y:S01]  /*9110*/  F2FP.F16.F32.PACK_AB R7, R11, R10 ;  /* 0x0000000a0b07723e */ /* 0x000fe200000000ff */
[C---:B------:R-:W-:Y:S01]  /*9120*/  FFMA R13, R27.reuse, R37, R13 ;  /* 0x000000251b0d7223 */ /* 0x040fe2000000000d */
[C---:B------:R-:W-:Y:S01]  /*9130*/  FFMA R14, R27.reuse, R38, R14 ;  /* 0x000000261b0e7223 */ /* 0x040fe2000000000e */
[----:B------:R-:W-:Y:S01]  /*9140*/  FFMA R19, R27, R39, R19 ;  /* 0x000000271b137223 */ /* 0x000fe20000000013 */
[----:B------:R-:W-:Y:S01]  /*9150*/  F2FP.F16.F32.PACK_AB R16, R2, R0 ;  /* 0x000000000210723e */ /* 0x000fe200000000ff */
[----:B------:R1:W-:Y:S01]  /*9160*/  STS.128 [R57+UR43+0x3200], R4 ;  /* 0x0032000439007988 */ /* 0x0003e20008000c2b */
        /* <DEDUP_REMOVED lines=27> */
.L_x_152:
[----:B------:R-:W-:Y:S05]  /*9320*/  BSYNC.RECONVERGENT B0 ;  /* 0x0000000000007941 */ /* 0x000fea0003800200 */
.L_x_151:
[----:B------:R-:W-:Y:S01]  /*9330*/  BAR.SYNC.DEFER_BLOCKING 0x1, 0x80 ;  /* 0x0042000000007b1d */ /* 0x000fe20000010000 */
[----:B------:R-:W-:Y:S01]  /*9340*/  UISETP.NE.AND UP0, UPT, UR52, -0x4, UPT ;  /* 0xfffffffc3400788c */ /* 0x000fe2000bf05270 */
[----:B------:R-:W-:Y:S08]  /*9350*/  IADD3 R22, PT, PT, R22, 0x1, RZ ;  /* 0x0000000116167810 */ /* 0x000ff00007ffe0ff */
[----:B------:R-:W-:Y:S05]  /*9360*/  BRA.U !UP0, `(.L_x_153) ;  /* 0x0000000108287547 */ /* 0x000fea000b800000 */
[----:B------:R-:W-:Y:S01]  /*9370*/  ISETP.NE.AND P0, PT, R62, RZ, PT ;  /* 0x000000ff3e00720c */ /* 0x000fe20003f05270 */
[----:B------:R-:W-:Y:S01]  /*9380*/  IMAD.U32 R2, RZ, RZ, UR46 ;  /* 0x0000002eff027e24 */ /* 0x000fe2000f8e00ff */
[----:B------:R-:W-:Y:S01]  /*9390*/  UIADD3 UR4, UPT, UPT, UR46, 0x1, URZ ;  /* 0x000000012e047890 */ /* 0x000fe2000fffe0ff */
[----:B------:R-:W-:Y:S03]  /*93a0*/  IMAD.U32 R0, RZ, RZ, UR47 ;  /* 0x0000002fff007e24 */ /* 0x000fe6000f8e00ff */
[----:B------:R-:W-:Y:S04]  /*93b0*/  UISETP.NE.AND UP0, UPT, UR4, 0x4, UPT ;  /* 0x000000040400788c */ /* 0x000fe8000bf05270 */
[----:B------:R-:W-:Y:S03]  /*93c0*/  USEL UR46, UR4, URZ, UP0 ;  /* 0x000000ff042e7287 */ /* 0x000fe60008000000 */
[----:B------:R-:W-:Y:S05]  /*93d0*/  @P0 LEA R2, R2, UR43, 0x3 ;  /* 0x0000002b02020c11 */ /* 0x000fea000f8e18ff */
[----:B------:R-:W-:Y:S05]  /*93e0*/  @P0 VIADD R2, R2, 0xf0 ;  /* 0x000000f002020836 */ /* 0x000fea0000000000 */
[----:B------:R-:W-:Y:S04]  /*93f0*/  @P0 PRMT R0, R0, 0x654, R2 ;  /* 0x0000065400000816 */ /* 0x000fe80000000002 */
[----:B------:R2:W-:Y:S03]  /*9400*/  @P0 SYNCS.ARRIVE.TRANS64.RED.A1T0 RZ, [R0+URZ], RZ ;  /* 0x000000ff00ff09a7 */ /* 0x0005e600081004ff */
.L_x_153:
[----:B------:R-:W-:Y:S01]  /*9410*/  R2UR UR4, R52 ;  /* 0x00000000340472ca */ /* 0x000fe200000e0000 */
[----:B------:R-:W-:Y:S01]  /*9420*/  UISETP.NE.AND UP0, UPT, UR62, URZ, UPT ;  /* 0x000000ff3e00728c */ /* 0x000fe2000bf05270 */
[----:B------:R-:W-:Y:S01]  /*9430*/  ISETP.NE.AND P0, PT, R56, 0x2, PT ;  /* 0x000000023800780c */ /* 0x000fe20003f05270 */
[----:B------:R-:W-:Y:S01]  /*9440*/  UIADD3 UR20, UPT, UPT, UR38, UR63, URZ ;  /* 0x0000003f26147290 */ /* 0x000fe2000fffe0ff */
[----:B------:R-:W-:Y:S01]  /*9450*/  ISETP.NE.AND P1, PT, R22, 0x4, PT ;  /* 0x000000041600780c */ /* 0x000fe20003f25270 */
[----:B------:R-:W-:Y:S01]  /*9460*/  UIADD3 UR52, UPT, UPT, UR52, 0x4, URZ ;  /* 0x0000000434347890 */ /* 0x000fe2000fffe0ff */
[----:B------:R-:W-:Y:S01]  /*9470*/  SEL R2, RZ, 0x1, P0 ;  /* 0x00000001ff027807 */ /* 0x000fe20000000000 */
[----:B------:R-:W-:Y:S01]  /*9480*/  UMOV UR36, UR61 ;  /* 0x0000003d00247c82 */ /* 0x000fe20008000000 */
[----:B--2---:R-:W-:Y:S02]  /*9490*/  SEL R0, RZ, 0x1, P1 ;  /* 0x00000001ff007807 */ /* 0x004fe40000800000 */
[----:B------:R-:W-:Y:S02]  /*94a0*/  LOP3.LUT R58, R58, R2, RZ, 0x3c, !PT ;  /* 0x000000023a3a7212 */ /* 0x000fe400078e3cff */
[----:B------:R-:W-:Y:S01]  /*94b0*/  LOP3.LUT R59, R59, R0, RZ, 0x3c, !PT ;  /* 0x000000003b3b7212 */ /* 0x000fe200078e3cff */
[----:B------:R-:W-:Y:S01]  /*94c0*/  UIADD3 UR28, UPT, UPT, UR37, UR4, URZ ;  /* 0x00000004251c7290 */ /* 0x000fe2000fffe0ff */
[----:B------:R-:W-:Y:S02]  /*94d0*/  SEL R56, R56, RZ, P0 ;  /* 0x000000ff38387207 */ /* 0x000fe40000000000 */
[----:B------:R-:W-:Y:S01]  /*94e0*/  SEL R22, R22, RZ, P1 ;  /* 0x000000ff16167207 */ /* 0x000fe20000800000 */
[----:B------:R-:W-:Y:S08]  /*94f0*/  BRA.U UP0, `(.L_x_154) ;  /* 0xffffffcd00787547 */ /* 0x000ff0000b83ffff */
[----:B------:R-:W2:Y:S01]  /*9500*/  LDCU.64 UR4, c[0x0][0x888] ;  /* 0x00011100ff0477ac */ /* 0x000ea20008000a00 */
[----:B------:R-:W3:Y:S01]  /*9510*/  LDCU.64 UR6, c[0x0][0x890] ;  /* 0x00011200ff0677ac */ /* 0x000ee20008000a00 */
[----:B--2---:R-:W-:Y:S02]  /*9520*/  ISETP.NE.U32.AND P2, PT, RZ, UR4, PT ;  /* 0x00000004ff007c0c */ /* 0x004fe4000bf45070 */
[----:B---3--:R-:W-:Y:S02]  /*9530*/  ISETP.NE.U32.AND P1, PT, RZ, UR6, PT ;  /* 0x00000006ff007c0c */ /* 0x008fe4000bf25070 */
[----:B------:R-:W-:Y:S02]  /*9540*/  ISETP.NE.AND.EX P2, PT, RZ, UR5, PT, P2 ;  /* 0x00000005ff007c0c */ /* 0x000fe4000bf45320 */
[----:B------:R-:W-:-:S13]  /*9550*/  ISETP.NE.AND.EX P0, PT, RZ, UR7, PT, P1 ;  /* 0x00000007ff007c0c */ /* 0x000fda000bf05310 */
[----:B------:R-:W-:Y:S05]  /*9560*/  @P2 BRA P0, `(.L_x_155) ;  /* 0x00000000003c2947 */ /* 0x000fea0000000000 */
[----:B------:R-:W-:-:S13]  /*9570*/  ISETP.NE.AND.EX P1, PT, RZ, UR7, PT, P1 ;  /* 0x00000007ff007c0c */ /* 0x000fda000bf25310 */
[----:B------:R-:W-:Y:S05]  /*9580*/  @P1 BRA `(.L_x_156) ;  /* 0x00000000000c1947 */ /* 0x000fea0003800000 */
[----:B------:R-:W-:-:S13]  /*9590*/  FSETP.NEU.AND P0, PT, R27, RZ, PT ;  /* 0x000000ff1b00720b */ /* 0x000fda0003f0d000 */
[----:B------:R-:W-:Y:S05]  /*95a0*/  @!P0 EXIT ;  /* 0x000000000000894d */ /* 0x000fea0003800000 */
[----:B------:R-:W-:Y:S05]  /*95b0*/  BRA `(.L_x_155) ;  /* 0x0000000000287947 */ /* 0x000fea0003800000 */
.L_x_156:
[----:B------:R-:W-:Y:S01]  /*95c0*/  ISETP.NE.AND P0, PT, R55, RZ, PT ;  /* 0x000000ff3700720c */ /* 0x000fe20003f05270 */
[----:B------:R-:W-:-:S12]  /*95d0*/  BSSY.RECONVERGENT B0, `(.L_x_155) ;  /* 0x0000008000007945 */ /* 0x000fd80003800200 */
[----:B------:R-:W-:Y:S05]  /*95e0*/  @P0 BRA `(.L_x_157) ;  /* 0x0000000000100947 */ /* 0x000fea0003800000 */
[----:B------:R-:W-:-:S04]  /*95f0*/  ISETP.NE.U32.AND P0, PT, RZ, UR4, PT ;  /* 0x00000004ff007c0c */ /* 0x000fc8000bf05070 */
[----:B------:R-:W-:-:S13]  /*9600*/  ISETP.NE.AND.EX P0, PT, RZ, UR5, PT, P0 ;  /* 0x00000005ff007c0c */ /* 0x000fda000bf05300 */
[----:B------:R-:W-:Y:S05]  /*9610*/  @!P0 EXIT ;  /* 0x000000000000894d */ /* 0x000fea0003800000 */
[----:B------:R-:W-:Y:S05]  /*9620*/  BRA `(.L_x_158) ;  /* 0x0000000000087947 */ /* 0x000fea0003800000 */
.L_x_157:
[----:B------:R-:W-:-:S13]  /*9630*/  FSETP.NEU.AND P0, PT, R27, RZ, PT ;  /* 0x000000ff1b00720b */ /* 0x000fda0003f0d000 */
[----:B------:R-:W-:Y:S05]  /*9640*/  @!P0 EXIT ;  /* 0x000000000000894d */ /* 0x000fea0003800000 */
.L_x_158:
[----:B------:R-:W-:Y:S05]  /*9650*/  BSYNC.RECONVERGENT B0 ;  /* 0x0000000000007941 */ /* 0x000fea0003800200 */
.L_x_155:
[----:B------:R-:W-:Y:S01]  /*9660*/  ULEA UR6, UR46, UR43, 0x3 ;  /* 0x0000002b2e067291 */ /* 0x000fe2000f8e18ff */
[----:B------:R-:W-:-:S04]  /*9670*/  DEPBAR.LE SB0, 0x0 ;  /* 0x000080000000791a */ /* 0x000fc80000000000 */
[----:B------:R-:W-:-:S04]  /*9680*/  UIADD3 UR6, UPT, UPT, UR6, 0xf0, URZ ;  /* 0x000000f006067890 */ /* 0x000fc8000fffe0ff */
[----:B------:R-:W-:-:S09]  /*9690*/  UPRMT UR6, UR47, 0x654, UR6 ;  /* 0x000006542f067896 */ /* 0x000fd20008000006 */
[----:B------:R-:W-:Y:S01]  /*96a0*/  SYNCS.ARRIVE.TRANS64.RED.A1T0 RZ, [UR6], RZ ;  /* 0x000000ffffff79a7 */ /* 0x000fe20008100406 */
[----:B------:R-:W-:Y:S05]  /*96b0*/  EXIT ;  /* 0x000000000000794d */ /* 0x000fea0003800000 */
.L_x_25:
[----:B--2---:R2:W3:Y:S02]  /*96c0*/  SYNCS.PHASECHK.TRANS64.TRYWAIT P0, [R0+URZ+0x190], R2 ;  /* 0x00019002000075a7 */ /* 0x0044e400080011ff */
[----:B---3--:R-:W-:Y:S05]  /*96d0*/  @!P0 NANOSLEEP.SYNCS 0x989680 ;  /* 0x009896800000895d */ /* 0x008fea0003900000 */
[----:B------:R-:W3:Y:S02]  /*96e0*/  @!P0 SYNCS.PHASECHK.TRANS64 P0, [R0+URZ+0x190], R2 ;  /* 0x00019002000085a7 */ /* 0x000ee400080010ff */
[----:B---3--:R-:W-:Y:S05]  /*96f0*/  @!P0 BRA `(.L_x_25) ;  /* 0xfffffffc00f08947 */ /* 0x008fea000383ffff */
[----:B------:R-:W-:Y:S05]  /*9700*/  BRA `(.L_x_159) ;  /* 0xffffff8400bc7947 */ /* 0x000fea000383ffff */
.L_x_28:
[----:B-1----:R-:W-:-:S07]  /*9710*/  MOV R0, UR33 ;  /* 0x0000002100007c02 */ /* 0x002fce0008000f00 */
.L_x_160:
[----:B-1----:R1:W2:Y:S02]  /*9720*/  SYNCS.PHASECHK.TRANS64.TRYWAIT P0, [R0+URZ+0x68], R3 ;  /* 0x00006803000075a7 */ /* 0x0022a400080011ff */
[----:B--2---:R-:W-:Y:S05]  /*9730*/  @!P0 NANOSLEEP.SYNCS 0x989680 ;  /* 0x009896800000895d */ /* 0x004fea0003900000 */
[----:B------:R-:W2:Y:S02]  /*9740*/  @!P0 SYNCS.PHASECHK.TRANS64 P0, [R0+URZ+0x68], R3 ;  /* 0x00006803000085a7 */ /* 0x000ea400080010ff */
[----:B--2---:R-:W-:Y:S05]  /*9750*/  @!P0 BRA `(.L_x_160) ;  /* 0xfffffffc00f08947 */ /* 0x004fea000383ffff */
[----:B------:R-:W-:Y:S05]  /*9760*/  BRA `(.L_x_27) ;  /* 0xffffff8800147947 */ /* 0x000fea000383ffff */
.L_x_35:
[----:B-1----:R-:W-:-:S07]  /*9770*/  MOV R0, UR17 ;  /* 0x0000001100007c02 */ /* 0x002fce0008000f00 */
.L_x_161:
[----:B-1----:R1:W2:Y:S02]  /*9780*/  SYNCS.PHASECHK.TRANS64.TRYWAIT P0, [R0+URZ+0x68], R3 ;  /* 0x00006803000075a7 */ /* 0x0022a400080011ff */
[----:B--2---:R-:W-:Y:S05]  /*9790*/  @!P0 NANOSLEEP.SYNCS 0x989680 ;  /* 0x009896800000895d */ /* 0x004fea0003900000 */
[----:B------:R-:W2:Y:S02]  /*97a0*/  @!P0 SYNCS.PHASECHK.TRANS64 P0, [R0+URZ+0x68], R3 ;  /* 0x00006803000085a7 */ /* 0x000ea400080010ff */
[----:B--2---:R-:W-:Y:S05]  /*97b0*/  @!P0 BRA `(.L_x_161) ;  /* 0xfffffffc00f08947 */ /* 0x004fea000383ffff */
[----:B------:R-:W-:Y:S05]  /*97c0*/  BRA `(.L_x_34) ;  /* 0xffffff8800e47947 */ /* 0x000fea000383ffff */
.L_x_40:
[----:B-1----:R1:W2:Y:S02]  /*97d0*/  SYNCS.PHASECHK.TRANS64.TRYWAIT P0, [R3+URZ+0x120], R0 ;  /* 0x00012000030075a7 */ /* 0x0022a400080011ff */
[----:B--2---:R-:W-:Y:S05]  /*97e0*/  @!P0 NANOSLEEP.SYNCS 0x989680 ;  /* 0x009896800000895d */ /* 0x004fea0003900000 */
[----:B------:R-:W2:Y:S02]  /*97f0*/  @!P0 SYNCS.PHASECHK.TRANS64 P0, [R3+URZ+0x120], R0 ;  /* 0x00012000030085a7 */ /* 0x000ea400080010ff */
[----:B--2---:R-:W-:Y:S05]  /*9800*/  @!P0 BRA `(.L_x_40) ;  /* 0xfffffffc00f08947 */ /* 0x004fea000383ffff */
[----:B------:R-:W-:Y:S05]  /*9810*/  BRA `(.L_x_162) ;  /* 0xffffff8c009c7947 */ /* 0x000fea000383ffff */
.L_x_44:
[----:B------:R-:W-:-:S07]  /*9820*/  MOV R0, UR4 ;  /* 0x0000000400007c02 */ /* 0x000fce0008000f00 */
.L_x_163:
[----:B-1----:R1:W2:Y:S02]  /*9830*/  SYNCS.PHASECHK.TRANS64.TRYWAIT P0, [R0+URZ], R2 ;  /* 0x00000002000075a7 */ /* 0x0022a400080011ff */
[----:B--2---:R-:W-:Y:S05]  /*9840*/  @!P0 NANOSLEEP.SYNCS 0x989680 ;  /* 0x009896800000895d */ /* 0x004fea0003900000 */
[----:B------:R-:W2:Y:S02]  /*9850*/  @!P0 SYNCS.PHASECHK.TRANS64 P0, [R0+URZ], R2 ;  /* 0x00000002000085a7 */ /* 0x000ea400080010ff */
[----:B--2---:R-:W-:Y:S05]  /*9860*/  @!P0 BRA `(.L_x_163) ;  /* 0xfffffffc00f08947 */ /* 0x004fea000383ffff */
[----:B------:R-:W-:Y:S05]  /*9870*/  BRA `(.L_x_164) ;  /* 0xffffff9400447947 */ /* 0x000fea000383ffff */
.L_x_45:
[----:B------:R-:W-:-:S07]  /*9880*/  MOV R0, UR5 ;  /* 0x0000000500007c02 */ /* 0x000fce0008000f00 */
.L_x_165:
[----:B-1----:R1:W2:Y:S02]  /*9890*/  SYNCS.PHASECHK.TRANS64.TRYWAIT P0, [R0+URZ], R3 ;  /* 0x00000003000075a7 */ /* 0x0022a400080011ff */
[----:B--2---:R-:W-:Y:S05]  /*98a0*/  @!P0 NANOSLEEP.SYNCS 0x989680 ;  /* 0x009896800000895d */ /* 0x004fea0003900000 */
[----:B------:R-:W2:Y:S02]  /*98b0*/  @!P0 SYNCS.PHASECHK.TRANS64 P0, [R0+URZ], R3 ;  /* 0x00000003000085a7 */ /* 0x000ea400080010ff */
[----:B--2---:R-:W-:Y:S05]  /*98c0*/  @!P0 BRA `(.L_x_165) ;  /* 0xfffffffc00f08947 */ /* 0x004fea000383ffff */
[----:B------:R-:W-:Y:S05]  /*98d0*/  BRA `(.L_x_166) ;  /* 0xffffff9400507947 */ /* 0x000fea000383ffff */
.L_x_46:
[----:B------:R-:W-:-:S07]  /*98e0*/  MOV R0, UR5 ;  /* 0x0000000500007c02 */ /* 0x000fce0008000f00 */
.L_x_167:
[----:B-1----:R1:W2:Y:S02]  /*98f0*/  SYNCS.PHASECHK.TRANS64.TRYWAIT P0, [R0+URZ], R3 ;  /* 0x00000003000075a7 */ /* 0x0022a400080011ff */
[----:B--2---:R-:W-:Y:S05]  /*9900*/  @!P0 NANOSLEEP.SYNCS 0x989680 ;  /* 0x009896800000895d */ /* 0x004fea0003900000 */
[----:B------:R-:W2:Y:S02]  /*9910*/  @!P0 SYNCS.PHASECHK.TRANS64 P0, [R0+URZ], R3 ;  /* 0x00000003000085a7 */ /* 0x000ea400080010ff */
[----:B--2---:R-:W-:Y:S05]  /*9920*/  @!P0 BRA `(.L_x_167) ;  /* 0xfffffffc00f08947 */ /* 0x004fea000383ffff */
[----:B------:R-:W-:Y:S05]  /*9930*/  BRA `(.L_x_168) ;  /* 0xffffff94005c7947 */ /* 0x000fea000383ffff */
.L_x_47:
[----:B------:R-:W-:-:S07]  /*9940*/  MOV R0, UR5 ;  /* 0x0000000500007c02 */ /* 0x000fce0008000f00 */
.L_x_169:
[----:B-1----:R1:W2:Y:S02]  /*9950*/  SYNCS.PHASECHK.TRANS64.TRYWAIT P0, [R0+URZ], R3 ;  /* 0x00000003000075a7 */ /* 0x0022a400080011ff */
[----:B--2---:R-:W-:Y:S05]  /*9960*/  @!P0 NANOSLEEP.SYNCS 0x989680 ;  /* 0x009896800000895d */ /* 0x004fea0003900000 */
[----:B------:R-:W2:Y:S02]  /*9970*/  @!P0 SYNCS.PHASECHK.TRANS64 P0, [R0+URZ], R3 ;  /* 0x00000003000085a7 */ /* 0x000ea400080010ff */
[----:B--2---:R-:W-:Y:S05]  /*9980*/  @!P0 BRA `(.L_x_169) ;  /* 0xfffffffc00f08947 */ /* 0x004fea000383ffff */
[----:B------:R-:W-:Y:S05]  /*9990*/  BRA `(.L_x_170) ;  /* 0xffffff9400687947 */ /* 0x000fea000383ffff */
.L_x_48:
[----:B------:R-:W-:-:S07]  /*99a0*/  MOV R0, UR5 ;  /* 0x0000000500007c02 */ /* 0x000fce0008000f00 */
.L_x_171:
[----:B-1----:R1:W2:Y:S02]  /*99b0*/  SYNCS.PHASECHK.TRANS64.TRYWAIT P0, [R0+URZ], R3 ;  /* 0x00000003000075a7 */ /* 0x0022a400080011ff */
[----:B--2---:R-:W-:Y:S05]  /*99c0*/  @!P0 NANOSLEEP.SYNCS 0x989680 ;  /* 0x009896800000895d */ /* 0x004fea0003900000 */
[----:B------:R-:W2:Y:S02]  /*99d0*/  @!P0 SYNCS.PHASECHK.TRANS64 P0, [R0+URZ], R3 ;  /* 0x00000003000085a7 */ /* 0x000ea400080010ff */
[----:B--2---:R-:W-:Y:S05]  /*99e0*/  @!P0 BRA `(.L_x_171) ;  /* 0xfffffffc00f08947 */ /* 0x004fea000383ffff */
[----:B------:R-:W-:Y:S05]  /*99f0*/  BRA `(.L_x_172) ;  /* 0xffffff9400747947 */ /* 0x000fea000383ffff */
.L_x_49:
[----:B------:R-:W-:-:S07]  /*9a00*/  MOV R0, UR5 ;  /* 0x0000000500007c02 */ /* 0x000fce0008000f00 */
.L_x_173:
[----:B-1----:R1:W2:Y:S02]  /*9a10*/  SYNCS.PHASECHK.TRANS64.TRYWAIT P0, [R0+URZ], R3 ;  /* 0x00000003000075a7 */ /* 0x0022a400080011ff */
[----:B--2---:R-:W-:Y:S05]  /*9a20*/  @!P0 NANOSLEEP.SYNCS 0x989680 ;  /* 0x009896800000895d */ /* 0x004fea0003900000 */
[----:B------:R-:W2:Y:S02]  /*9a30*/  @!P0 SYNCS.PHASECHK.TRANS64 P0, [R0+URZ], R3 ;  /* 0x00000003000085a7 */ /* 0x000ea400080010ff */
[----:B--2---:R-:W-:Y:S05]  /*9a40*/  @!P0 BRA `(.L_x_173) ;  /* 0xfffffffc00f08947 */ /* 0x004fea000383ffff */
[----:B------:R-:W-:Y:S05]  /*9a50*/  BRA `(.L_x_174) ;  /* 0xffffff9400807947 */ /* 0x000fea000383ffff */
.L_x_50:
[----:B------:R-:W-:-:S07]  /*9a60*/  MOV R0, UR5 ;  /* 0x0000000500007c02 */ /* 0x000fce0008000f00 */
.L_x_175:
[----:B-1----:R1:W2:Y:S02]  /*9a70*/  SYNCS.PHASECHK.TRANS64.TRYWAIT P0, [R0+URZ], R3 ;  /* 0x00000003000075a7 */ /* 0x0022a400080011ff */
[----:B--2---:R-:W-:Y:S05]  /*9a80*/  @!P0 NANOSLEEP.SYNCS 0x989680 ;  /* 0x009896800000895d */ /* 0x004fea0003900000 */
[----:B------:R-:W2:Y:S02]  /*9a90*/  @!P0 SYNCS.PHASECHK.TRANS64 P0, [R0+URZ], R3 ;  /* 0x00000003000085a7 */ /* 0x000ea400080010ff */
[----:B--2---:R-:W-:Y:S05]  /*9aa0*/  @!P0 BRA `(.L_x_175) ;  /* 0xfffffffc00f08947 */ /* 0x004fea000383ffff */
[----:B------:R-:W-:Y:S05]  /*9ab0*/  BRA `(.L_x_176) ;  /* 0xffffff94008c7947 */ /* 0x000fea000383ffff */
.L_x_51:
[----:B------:R-:W-:-:S07]  /*9ac0*/  MOV R0, UR5 ;  /* 0x0000000500007c02 */ /* 0x000fce0008000f00 */
.L_x_177:
[----:B-1----:R1:W2:Y:S02]  /*9ad0*/  SYNCS.PHASECHK.TRANS64.TRYWAIT P0, [R0+URZ], R3 ;  /* 0x00000003000075a7 */ /* 0x0022a400080011ff */
[----:B--2---:R-:W-:Y:S05]  /*9ae0*/  @!P0 NANOSLEEP.SYNCS 0x989680 ;  /* 0x009896800000895d */ /* 0x004fea0003900000 */
[----:B------:R-:W2:Y:S02]  /*9af0*/  @!P0 SYNCS.PHASECHK.TRANS64 P0, [R0+URZ], R3 ;  /* 0x00000003000085a7 */ /* 0x000ea400080010ff */
[----:B--2---:R-:W-:Y:S05]  /*9b00*/  @!P0 BRA `(.L_x_177) ;  /* 0xfffffffc00f08947 */ /* 0x004fea000383ffff */
[----:B------:R-:W-:Y:S05]  /*9b10*/  BRA `(.L_x_178) ;  /* 0xffffff9400987947 */ /* 0x000fea000383ffff */
.L_x_52:
[----:B------:R-:W-:-:S07]  /*9b20*/  MOV R0, UR5 ;  /* 0x0000000500007c02 */ /* 0x000fce0008000f00 */
.L_x_179:
[----:B-1----:R1:W2:Y:S02]  /*9b30*/  SYNCS.PHASECHK.TRANS64.TRYWAIT P0, [R0+URZ], R3 ;  /* 0x00000003000075a7 */ /* 0x0022a400080011ff */
[----:B--2---:R-:W-:Y:S05]  /*9b40*/  @!P0 NANOSLEEP.SYNCS 0x989680 ;  /* 0x009896800000895d */ /* 0x004fea0003900000 */
[----:B------:R-:W2:Y:S02]  /*9b50*/  @!P0 SYNCS.PHASECHK.TRANS64 P0, [R0+URZ], R3 ;  /* 0x00000003000085a7 */ /* 0x000ea400080010ff */
[----:B--2---:R-:W-:Y:S05]  /*9b60*/  @!P0 BRA `(.L_x_179) ;  /* 0xfffffffc00f08947 */ /* 0x004fea000383ffff */
[----:B------:R-:W-:Y:S05]  /*9b70*/  BRA `(.L_x_180) ;  /* 0xffffff9400a47947 */ /* 0x000fea000383ffff */
.L_x_53:
[----:B------:R-:W-:-:S07]  /*9b80*/  MOV R0, UR5 ;  /* 0x0000000500007c02 */ /* 0x000fce0008000f00 */
.L_x_181:
[----:B-1----:R1:W2:Y:S02]  /*9b90*/  SYNCS.PHASECHK.TRANS64.TRYWAIT P0, [R0+URZ], R3 ;  /* 0x00000003000075a7 */ /* 0x0022a400080011ff */
[----:B--2---:R-:W-:Y:S05]  /*9ba0*/  @!P0 NANOSLEEP.SYNCS 0x989680 ;  /* 0x009896800000895d */ /* 0x004fea0003900000 */
[----:B------:R-:W2:Y:S02]  /*9bb0*/  @!P0 SYNCS.PHASECHK.TRANS64 P0, [R0+URZ], R3 ;  /* 0x00000003000085a7 */ /* 0x000ea400080010ff */
[----:B--2---:R-:W-:Y:S05]  /*9bc0*/  @!P0 BRA `(.L_x_181) ;  /* 0xfffffffc00f08947 */ /* 0x004fea000383ffff */
[----:B------:R-:W-:Y:S05]  /*9bd0*/  BRA `(.L_x_182) ;  /* 0xffffff9400b07947 */ /* 0x000fea000383ffff */
.L_x_54:
[----:B------:R-:W-:-:S07]  /*9be0*/  MOV R0, UR5 ;  /* 0x0000000500007c02 */ /* 0x000fce0008000f00 */
.L_x_183:
[----:B-1----:R1:W2:Y:S02]  /*9bf0*/  SYNCS.PHASECHK.TRANS64.TRYWAIT P0, [R0+URZ], R3 ;  /* 0x00000003000075a7 */ /* 0x0022a400080011ff */
[----:B--2---:R-:W-:Y:S05]  /*9c00*/  @!P0 NANOSLEEP.SYNCS 0x989680 ;  /* 0x009896800000895d */ /* 0x004fea0003900000 */
[----:B------:R-:W2:Y:S02]  /*9c10*/  @!P0 SYNCS.PHASECHK.TRANS64 P0, [R0+URZ], R3 ;  /* 0x00000003000085a7 */ /* 0x000ea400080010ff */
[----:B--2---:R-:W-:Y:S05]  /*9c20*/  @!P0 BRA `(.L_x_183) ;  /* 0xfffffffc00f08947 */ /* 0x004fea000383ffff */
[----:B------:R-:W-:Y:S05]  /*9c30*/  BRA `(.L_x_184) ;  /* 0xffffff9400bc7947 */ /* 0x000fea000383ffff */
.L_x_55:
[----:B------:R-:W-:-:S07]  /*9c40*/  MOV R0, UR5 ;  /* 0x0000000500007c02 */ /* 0x000fce0008000f00 */
.L_x_185:
[----:B-1----:R1:W2:Y:S02]  /*9c50*/  SYNCS.PHASECHK.TRANS64.TRYWAIT P0, [R0+URZ], R3 ;  /* 0x00000003000075a7 */ /* 0x0022a400080011ff */
[----:B--2---:R-:W-:Y:S05]  /*9c60*/  @!P0 NANOSLEEP.SYNCS 0x989680 ;  /* 0x009896800000895d */ /* 0x004fea0003900000 */
[----:B------:R-:W2:Y:S02]  /*9c70*/  @!P0 SYNCS.PHASECHK.TRANS64 P0, [R0+URZ], R3 ;  /* 0x00000003000085a7 */ /* 0x000ea400080010ff */
[----:B--2---:R-:W-:Y:S05]  /*9c80*/  @!P0 BRA `(.L_x_185) ;  /* 0xfffffffc00f08947 */ /* 0x004fea000383ffff */
[----:B------:R-:W-:Y:S05]  /*9c90*/  BRA `(.L_x_186) ;  /* 0xffffff9400c87947 */ /* 0x000fea000383ffff */
.L_x_58:
[----:B-1----:R1:W2:Y:S02]  /*9ca0*/  SYNCS.PHASECHK.TRANS64.TRYWAIT P0, [R2+URZ+0x180], R4 ;  /* 0x00018004020075a7 */ /* 0x0022a400080011ff */
[----:B--2---:R-:W-:Y:S05]  /*9cb0*/  @!P0 NANOSLEEP.SYNCS 0x989680 ;  /* 0x009896800000895d */ /* 0x004fea0003900000 */
[----:B------:R-:W2:Y:S02]  /*9cc0*/  @!P0 SYNCS.PHASECHK.TRANS64 P0, [R2+URZ+0x180], R4 ;  /* 0x00018004020085a7 */ /* 0x000ea400080010ff */
[----:B--2---:R-:W-:Y:S05]  /*9cd0*/  @!P0 BRA `(.L_x_58) ;  /* 0xfffffffc00f08947 */ /* 0x004fea000383ffff */
[----:B------:R-:W-:Y:S05]  /*9ce0*/  BRA `(.L_x_187) ;  /* 0xffffff9800247947 */ /* 0x000fea000383ffff */
.L_x_59:
[----:B------:R-:W-:-:S07]  /*9cf0*/  MOV R2, UR4 ;  /* 0x0000000400027c02 */ /* 0x000fce0008000f00 */
.L_x_188:
[----:B-1----:R1:W2:Y:S02]  /*9d00*/  SYNCS.PHASECHK.TRANS64.TRYWAIT P0, [R2+URZ+0x130], R5 ;  /* 0x00013005020075a7 */ /* 0x0022a400080011ff */
[----:B--2---:R-:W-:Y:S05]  /*9d10*/  @!P0 NANOSLEEP.SYNCS 0x989680 ;  /* 0x009896800000895d */ /* 0x004fea0003900000 */
[----:B------:R-:W2:Y:S02]  /*9d20*/  @!P0 SYNCS.PHASECHK.TRANS64 P0, [R2+URZ+0x130], R5 ;  /* 0x00013005020085a7 */ /* 0x000ea400080010ff */
[----:B--2---:R-:W-:Y:S05]  /*9d30*/  @!P0 BRA `(.L_x_188) ;  /* 0xfffffffc00f08947 */ /* 0x004fea000383ffff */
[----:B------:R-:W-:Y:S05]  /*9d40*/  BRA `(.L_x_189) ;  /* 0xffffff9800347947 */ /* 0x000fea000383ffff */
.L_x_60:
[----:B-1----:R1:W2:Y:S02]  /*9d50*/  SYNCS.PHASECHK.TRANS64.TRYWAIT P1, [R2+URZ+0x120], R4 ;  /* 0x00012004020075a7 */ /* 0x0022a400080211ff */
[----:B--2---:R-:W-:Y:S05]  /*9d60*/  @!P1 NANOSLEEP.SYNCS 0x989680 ;  /* 0x009896800000995d */ /* 0x004fea0003900000 */
[----:B------:R-:W2:Y:S02]  /*9d70*/  @!P1 SYNCS.PHASECHK.TRANS64 P1, [R2+URZ+0x120], R4 ;  /* 0x00012004020095a7 */ /* 0x000ea400080210ff */
[----:B--2---:R-:W-:Y:S05]  /*9d80*/  @!P1 BRA `(.L_x_60) ;  /* 0xfffffffc00f09947 */ /* 0x004fea000383ffff */
[----:B------:R-:W-:Y:S05]  /*9d90*/  BRA `(.L_x_190) ;  /* 0xffffff9800647947 */ /* 0x000fea000383ffff */
.L_x_63:
[----:B------:R-:W-:-:S07]  /*9da0*/  MOV R0, UR4 ;  /* 0x0000000400007c02 */ /* 0x000fce0008000f00 */
.L_x_191:
[----:B-1----:R1:W2:Y:S02]  /*9db0*/  SYNCS.PHASECHK.TRANS64.TRYWAIT P0, [R0+URZ+0x130], R2 ;  /* 0x00013002000075a7 */ /* 0x0022a400080011ff */
[----:B--2---:R-:W-:Y:S05]  /*9dc0*/  @!P0 NANOSLEEP.SYNCS 0x989680 ;  /* 0x009896800000895d */ /* 0x004fea0003900000 */
[----:B------:R-:W2:Y:S02]  /*9dd0*/  @!P0 SYNCS.PHASECHK.TRANS64 P0, [R0+URZ+0x130], R2 ;  /* 0x00013002000085a7 */ /* 0x000ea400080010ff */
[----:B--2---:R-:W-:Y:S05]  /*9de0*/  @!P0 BRA `(.L_x_191) ;  /* 0xfffffffc00f08947 */ /* 0x004fea000383ffff */
[----:B------:R-:W-:Y:S05]  /*9df0*/  BRA `(.L_x_62) ;  /* 0xffffff9800b87947 */ /* 0x000fea000383ffff */
.L_x_72:
[----:B-1----:R-:W-:-:S04]  /*9e00*/  MOV R5, UR5 ;  /* 0x0000000500057c02 */ /* 0x002fc80008000f00 */
[----:B------:R1:W2:Y:S03]  /*9e10*/  SYNCS.PHASECHK.TRANS64.TRYWAIT P0, [R5+URZ+0x8], R6 ;  /* 0x00000806050075a7 */ /* 0x0002a600080011ff */
[----:B--2---:R-:W-:Y:S05]  /*9e20*/  @!P0 NANOSLEEP.SYNCS 0x989680 ;  /* 0x009896800000895d */ /* 0x004fea0003900000 */
[----:B------:R-:W2:Y:S02]  /*9e30*/  @!P0 SYNCS.PHASECHK.TRANS64 P0, [R5+URZ+0x8], R6 ;  /* 0x00000806050085a7 */ /* 0x000ea400080010ff */
[----:B--2---:R-:W-:Y:S05]  /*9e40*/  @!P0 BRA `(.L_x_72) ;  /* 0xfffffffc00ec8947 */ /* 0x004fea000383ffff */
[----:B------:R-:W-:Y:S05]  /*9e50*/  BRA `(.L_x_71) ;  /* 0xffffff9c006c7947 */ /* 0x000fea000383ffff */
.L_x_74:
[----:B------:R-:W-:Y:S01]  /*9e60*/  BSSY B0, `(.L_x_192) ;  /* 0x0000006000007945 */ /* 0x000fe20003800000 */
[----:B------:R-:W-:-:S07]  /*9e70*/  MOV R15, 0xffffffff ;  /* 0xffffffff000f7802 */ /* 0x000fce0000000f00 */
[----:B-1---5:R-:W-:Y:S05]  /*9e80*/  WARPSYNC.COLLECTIVE R15, `(.L_x_193) ;  /* 0x000000000f0c7348 */ /* 0x022fea0003c00000 */
[----:B------:R-:W-:Y:S02]  /*9e90*/  ELECT P6, UR79, PT ;  /* 0x00000000004f782f */ /* 0x000fe400038c0000 */
[----:B------:R-:W-:Y:S01]  /*9ea0*/  MOV R14, UR79 ;  /* 0x0000004f000e7c02 */ /* 0x000fe20008000f00 */
[----:B-1---5:R-:W-:Y:S10]  /*9eb0*/  ENDCOLLECTIVE ;  /* 0x000000000000791b */ /* 0x022ff40003800000 */
.L_x_193:
[----:B------:R-:W-:Y:S05]  /*9ec0*/  BSYNC B0 ;  /* 0x0000000000007941 */ /* 0x000fea0003800000 */
.L_x_192:
[----:B------:R-:W-:Y:S05]  /*9ed0*/  BRA `(.L_x_194) ;  /* 0xffffff9c009c7947 */ /* 0x000fea000383ffff */
.L_x_76:
[----:B-1----:R-:W-:-:S04]  /*9ee0*/  MOV R0, UR5 ;  /* 0x0000000500007c02 */ /* 0x002fc80008000f00 */
[----:B------:R1:W2:Y:S03]  /*9ef0*/  SYNCS.PHASECHK.TRANS64.TRYWAIT P0, [R0+URZ+0x8], R4 ;  /* 0x00000804000075a7 */ /* 0x0002a600080011ff */
[----:B--2---:R-:W-:Y:S05]  /*9f00*/  @!P0 NANOSLEEP.SYNCS 0x989680 ;  /* 0x009896800000895d */ /* 0x004fea0003900000 */
[----:B------:R-:W2:Y:S02]  /*9f10*/  @!P0 SYNCS.PHASECHK.TRANS64 P0, [R0+URZ+0x8], R4 ;  /* 0x00000804000085a7 */ /* 0x000ea400080010ff */
[----:B--2---:R-:W-:Y:S05]  /*9f20*/  @!P0 BRA `(.L_x_76) ;  /* 0xfffffffc00ec8947 */ /* 0x004fea000383ffff */
[----:B------:R-:W-:Y:S05]  /*9f30*/  BRA `(.L_x_75) ;  /* 0xffffff9c00a07947 */ /* 0x000fea000383ffff */
.L_x_77:
[----:B-1----:R1:W2:Y:S02]  /*9f40*/  SYNCS.PHASECHK.TRANS64.TRYWAIT P0, [R0+URZ+0x120], R4 ;  /* 0x00012004000075a7 */ /* 0x0022a400080011ff */
[----:B--2---:R-:W-:Y:S05]  /*9f50*/  @!P0 NANOSLEEP.SYNCS 0x989680 ;  /* 0x009896800000895d */ /* 0x004fea0003900000 */
[----:B------:R-:W2:Y:S02]  /*9f60*/  @!P0 SYNCS.PHASECHK.TRANS64 P0, [R0+URZ+0x120], R4 ;  /* 0x00012004000085a7 */ /* 0x000ea400080010ff */
[----:B--2---:R-:W-:Y:S05]  /*9f70*/  @!P0 BRA `(.L_x_77) ;  /* 0xfffffffc00f08947 */ /* 0x004fea000383ffff */
[----:B------:R-:W-:Y:S05]  /*9f80*/  BRA `(.L_x_195) ;  /* 0xffffffa000887947 */ /* 0x000fea000383ffff */
.L_x_79:
[----:B------:R-:W-:-:S07]  /*9f90*/  MOV R0, UR31 ;  /* 0x0000001f00007c02 */ /* 0x000fce0008000f00 */
.L_x_196:
[----:B-1----:R1:W2:Y:S02]  /*9fa0*/  SYNCS.PHASECHK.TRANS64.TRYWAIT P0, [R0+URZ+0x160], R4 ;  /* 0x00016004000075a7 */ /* 0x0022a400080011ff */
[----:B--2---:R-:W-:Y:S05]  /*9fb0*/  @!P0 NANOSLEEP.SYNCS 0x989680 ;  /* 0x009896800000895d */ /* 0x004fea0003900000 */
[----:B------:R-:W2:Y:S02]  /*9fc0*/  @!P0 SYNCS.PHASECHK.TRANS64 P0, [R0+URZ+0x160], R4 ;  /* 0x00016004000085a7 */ /* 0x000ea400080010ff */
[----:B--2---:R-:W-:Y:S05]  /*9fd0*/  @!P0 BRA `(.L_x_196) ;  /* 0xfffffffc00f08947 */ /* 0x004fea000383ffff */
[----:B------:R-:W-:Y:S05]  /*9fe0*/  BRA `(.L_x_197) ;  /* 0xffffffa000d47947 */ /* 0x000fea000383ffff */
.L_x_82:
[----:B------:R-:W-:Y:S07]  /*9ff0*/  MOV R0, UR5 ;  /* 0x0000000500007c02 */ /* 0x000fee0008000f00 */
.L_x_198:
[----:B-1----:R1:W2:Y:S02]  /*a000*/  SYNCS.PHASECHK.TRANS64.TRYWAIT P0, [R0+URZ], R4 ;  /* 0x00000004000075a7 */ /* 0x0022a400080011ff */
[----:B--2---:R-:W-:Y:S05]  /*a010*/  @!P0 NANOSLEEP.SYNCS 0x989680 ;  /* 0x009896800000895d */ /* 0x004fea0003900000 */
[----:B------:R-:W2:Y:S02]  /*a020*/  @!P0 SYNCS.PHASECHK.TRANS64 P0, [R0+URZ], R4 ;  /* 0x00000004000085a7 */ /* 0x000ea400080010ff */
[----:B--2---:R-:W-:Y:S05]  /*a030*/  @!P0 BRA `(.L_x_198) ;  /* 0xfffffffc00f08947 */ /* 0x004fea000383ffff */
[----:B------:R-:W-:Y:S05]  /*a040*/  BRA `(.L_x_81) ;  /* 0xffffffa000e87947 */ /* 0x000fea000383ffff */
.L_x_86:
[----:B-1----:R-:W-:-:S07]  /*a050*/  MOV R0, UR4 ;  /* 0x0000000400007c02 */ /* 0x002fce0008000f00 */
.L_x_199:
[----:B-1----:R1:W2:Y:S02]  /*a060*/  SYNCS.PHASECHK.TRANS64.TRYWAIT P0, [R0+URZ], R2 ;  /* 0x00000002000075a7 */ /* 0x0022a400080011ff */
[----:B--2---:R-:W-:Y:S05]  /*a070*/  @!P0 NANOSLEEP.SYNCS 0x989680 ;  /* 0x009896800000895d */ /* 0x004fea0003900000 */
[----:B------:R-:W2:Y:S02]  /*a080*/  @!P0 SYNCS.PHASECHK.TRANS64 P0, [R0+URZ], R2 ;  /* 0x00000002000085a7 */ /* 0x000ea400080010ff */
[----:B--2---:R-:W-:Y:S05]  /*a090*/  @!P0 BRA `(.L_x_199) ;  /* 0xfffffffc00f08947 */ /* 0x004fea000383ffff */
[----:B------:R-:W-:Y:S05]  /*a0a0*/  BRA `(.L_x_200) ;  /* 0xffffffa400dc7947 */ /* 0x000fea000383ffff */
.L_x_87:
[----:B------:R-:W-:-:S07]  /*a0b0*/  MOV R0, UR5 ;  /* 0x0000000500007c02 */ /* 0x000fce0008000f00 */
.L_x_201:
[----:B-1----:R1:W2:Y:S02]  /*a0c0*/  SYNCS.PHASECHK.TRANS64.TRYWAIT P0, [R0+URZ], R3 ;  /* 0x00000003000075a7 */ /* 0x0022a400080011ff */
[----:B--2---:R-:W-:Y:S05]  /*a0d0*/  @!P0 NANOSLEEP.SYNCS 0x989680 ;  /* 0x009896800000895d */ /* 0x004fea0003900000 */
[----:B------:R-:W2:Y:S02]  /*a0e0*/  @!P0 SYNCS.PHASECHK.TRANS64 P0, [R0+URZ], R3 ;  /* 0x00000003000085a7 */ /* 0x000ea400080010ff */
[----:B--2---:R-:W-:Y:S05]  /*a0f0*/  @!P0 BRA `(.L_x_201) ;  /* 0xfffffffc00f08947 */ /* 0x004fea000383ffff */
[----:B------:R-:W-:Y:S05]  /*a100*/  BRA `(.L_x_202) ;  /* 0xffffffa400e87947 */ /* 0x000fea000383ffff */
.L_x_88:
[----:B------:R-:W-:-:S07]  /*a110*/  MOV R0, UR5 ;  /* 0x0000000500007c02 */ /* 0x000fce0008000f00 */
.L_x_203:
[----:B-1----:R1:W2:Y:S02]  /*a120*/  SYNCS.PHASECHK.TRANS64.TRYWAIT P0, [R0+URZ], R3 ;  /* 0x00000003000075a7 */ /* 0x0022a400080011ff */
[----:B--2---:R-:W-:Y:S05]  /*a130*/  @!P0 NANOSLEEP.SYNCS 0x989680 ;  /* 0x009896800000895d */ /* 0x004fea0003900000 */
[----:B------:R-:W2:Y:S02]  /*a140*/  @!P0 SYNCS.PHASECHK.TRANS64 P0, [R0+URZ], R3 ;  /* 0x00000003000085a7 */ /* 0x000ea400080010ff */
[----:B--2---:R-:W-:Y:S05]  /*a150*/  @!P0 BRA `(.L_x_203) ;  /* 0xfffffffc00f08947 */ /* 0x004fea000383ffff */
[----:B------:R-:W-:Y:S05]  /*a160*/  BRA `(.L_x_204) ;  /* 0xffffffa400f47947 */ /* 0x000fea000383ffff */
.L_x_91:
[----:B------:R-:W-:-:S07]  /*a170*/  MOV R0, UR26 ;  /* 0x0000001a00007c02 */ /* 0x000fce0008000f00 */
.L_x_205:
[----:B-1----:R1:W2:Y:S02]  /*a180*/  SYNCS.PHASECHK.TRANS64.TRYWAIT P1, [R0+URZ+0x1a0], R2 ;  /* 0x0001a002000075a7 */ /* 0x0022a400080211ff */
[----:B--2---:R-:W-:Y:S05]  /*a190*/  @!P1 NANOSLEEP.SYNCS 0x989680 ;  /* 0x009896800000995d */ /* 0x004fea0003900000 */
[----:B------:R-:W2:Y:S02]  /*a1a0*/  @!P1 SYNCS.PHASECHK.TRANS64 P1, [R0+URZ+0x1a0], R2 ;  /* 0x0001a002000095a7 */ /* 0x000ea400080210ff */
[----:B--2---:R-:W-:Y:S05]  /*a1b0*/  @!P1 BRA `(.L_x_205) ;  /* 0xfffffffc00f09947 */ /* 0x004fea000383ffff */
[----:B------:R-:W-:Y:S05]  /*a1c0*/  BRA `(.L_x_206) ;  /* 0xffffffa800407947 */ /* 0x000fea000383ffff */
.L_x_96:
[----:B--2---:R2:W3:Y:S02]  /*a1d0*/  SYNCS.PHASECHK.TRANS64.TRYWAIT P0, [R12+URZ+0x120], R0 ;  /* 0x000120000c0075a7 */ /* 0x0044e400080011ff */
[----:B---3--:R-:W-:Y:S05]  /*a1e0*/  @!P0 NANOSLEEP.SYNCS 0x989680 ;  /* 0x009896800000895d */ /* 0x008fea0003900000 */
[----:B------:R-:W3:Y:S02]  /*a1f0*/  @!P0 SYNCS.PHASECHK.TRANS64 P0, [R12+URZ+0x120], R0 ;  /* 0x000120000c0085a7 */ /* 0x000ee400080010ff */
[----:B---3--:R-:W-:Y:S05]  /*a200*/  @!P0 BRA `(.L_x_96) ;  /* 0xfffffffc00f08947 */ /* 0x008fea000383ffff */
[----:B------:R-:W-:Y:S05]  /*a210*/  BRA `(.L_x_207) ;  /* 0xffffffac00687947 */ /* 0x000fea000383ffff */
.L_x_99:
[----:B-1----:R-:W-:Y:S07]  /*a220*/  MOV R0, UR21 ;  /* 0x0000001500007c02 */ /* 0x002fee0008000f00 */
.L_x_208:
[----:B-1----:R1:W2:Y:S02]  /*a230*/  SYNCS.PHASECHK.TRANS64.TRYWAIT P2, [R0+URZ+0x118], R6 ;  /* 0x00011806000075a7 */ /* 0x0022a400080411ff */
[----:B--2---:R-:W-:Y:S05]  /*a240*/  @!P2 NANOSLEEP.SYNCS 0x989680 ;  /* 0x009896800000a95d */ /* 0x004fea0003900000 */
[----:B------:R-:W2:Y:S02]  /*a250*/  @!P2 SYNCS.PHASECHK.TRANS64 P2, [R0+URZ+0x118], R6 ;  /* 0x000118060000a5a7 */ /* 0x000ea400080410ff */
[----:B--2---:R-:W-:Y:S05]  /*a260*/  @!P2 BRA `(.L_x_208) ;  /* 0xfffffffc00f0a947 */ /* 0x004fea000383ffff */
[----:B------:R-:W-:Y:S05]  /*a270*/  BRA `(.L_x_98) ;  /* 0xffffffb000d07947 */ /* 0x000fea000383ffff */
.L_x_102:
[----:B------:R-:W-:Y:S07]  /*a280*/  MOV R0, UR21 ;  /* 0x0000001500007c02 */ /* 0x000fee0008000f00 */
.L_x_209:
[----:B-1----:R1:W2:Y:S02]  /*a290*/  SYNCS.PHASECHK.TRANS64.TRYWAIT P0, [R0+URZ+0xf0], R9 ;  /* 0x0000f009000075a7 */ /* 0x0022a400080011ff */
[----:B--2---:R-:W-:Y:S05]  /*a2a0*/  @!P0 NANOSLEEP.SYNCS 0x989680 ;  /* 0x009896800000895d */ /* 0x004fea0003900000 */
[----:B------:R-:W2:Y:S02]  /*a2b0*/  @!P0 SYNCS.PHASECHK.TRANS64 P0, [R0+URZ+0xf0], R9 ;  /* 0x0000f009000085a7 */ /* 0x000ea400080010ff */
[----:B--2---:R-:W-:Y:S05]  /*a2c0*/  @!P0 BRA `(.L_x_209) ;  /* 0xfffffffc00f08947 */ /* 0x004fea000383ffff */
[----:B------:R-:W-:Y:S05]  /*a2d0*/  BRA `(.L_x_210) ;  /* 0xffffffb4002c7947 */ /* 0x000fea000383ffff */
.L_x_103:
[----:B------:R-:W-:Y:S07]  /*a2e0*/  MOV R0, UR21 ;  /* 0x0000001500007c02 */ /* 0x000fee0008000f00 */
.L_x_211:
[----:B-1----:R1:W2:Y:S02]  /*a2f0*/  SYNCS.PHASECHK.TRANS64.TRYWAIT P0, [R0+URZ+0xf8], R9 ;  /* 0x0000f809000075a7 */ /* 0x0022a400080011ff */
[----:B--2---:R-:W-:Y:S05]  /*a300*/  @!P0 NANOSLEEP.SYNCS 0x989680 ;  /* 0x009896800000895d */ /* 0x004fea0003900000 */
[----:B------:R-:W2:Y:S02]  /*a310*/  @!P0 SYNCS.PHASECHK.TRANS64 P0, [R0+URZ+0xf8], R9 ;  /* 0x0000f809000085a7 */ /* 0x000ea400080010ff */
[----:B--2---:R-:W-:Y:S05]  /*a320*/  @!P0 BRA `(.L_x_211) ;  /* 0xfffffffc00f08947 */ /* 0x004fea000383ffff */
[----:B------:R-:W-:Y:S05]  /*a330*/  BRA `(.L_x_212) ;  /* 0xffffffb400887947 */ /* 0x000fea000383ffff */
.L_x_104:
[----:B------:R-:W-:Y:S07]  /*a340*/  MOV R0, UR21 ;  /* 0x0000001500007c02 */ /* 0x000fee0008000f00 */
.L_x_213:
[----:B-1----:R1:W2:Y:S02]  /*a350*/  SYNCS.PHASECHK.TRANS64.TRYWAIT P0, [R0+URZ+0x100], R9 ;  /* 0x00010009000075a7 */ /* 0x0022a400080011ff */
[----:B--2---:R-:W-:Y:S05]  /*a360*/  @!P0 NANOSLEEP.SYNCS 0x989680 ;  /* 0x009896800000895d */ /* 0x004fea0003900000 */
[----:B------:R-:W2:Y:S02]  /*a370*/  @!P0 SYNCS.PHASECHK.TRANS64 P0, [R0+URZ+0x100], R9 ;  /* 0x00010009000085a7 */ /* 0x000ea400080010ff */
[----:B--2---:R-:W-:Y:S05]  /*a380*/  @!P0 BRA `(.L_x_213) ;  /* 0xfffffffc00f08947 */ /* 0x004fea000383ffff */
[----:B------:R-:W-:Y:S05]  /*a390*/  BRA `(.L_x_214) ;  /* 0xffffffb400e47947 */ /* 0x000fea000383ffff */
.L_x_105:
[----:B------:R-:W-:Y:S07]  /*a3a0*/  MOV R0, UR21 ;  /* 0x0000001500007c02 */ /* 0x000fee0008000f00 */
.L_x_215:
[----:B-1----:R1:W2:Y:S02]  /*a3b0*/  SYNCS.PHASECHK.TRANS64.TRYWAIT P0, [R0+URZ+0x108], R9 ;  /* 0x00010809000075a7 */ /* 0x0022a400080011ff */
[----:B--2---:R-:W-:Y:S05]  /*a3c0*/  @!P0 NANOSLEEP.SYNCS 0x989680 ;  /* 0x009896800000895d */ /* 0x004fea0003900000 */
[----:B------:R-:W2:Y:S02]  /*a3d0*/  @!P0 SYNCS.PHASECHK.TRANS64 P0, [R0+URZ+0x108], R9 ;  /* 0x00010809000085a7 */ /* 0x000ea400080010ff */
[----:B--2---:R-:W-:Y:S05]  /*a3e0*/  @!P0 BRA `(.L_x_215) ;  /* 0xfffffffc00f08947 */ /* 0x004fea000383ffff */
[----:B------:R-:W-:Y:S05]  /*a3f0*/  BRA `(.L_x_216) ;  /* 0xffffffb800407947 */ /* 0x000fea000383ffff */
.L_x_107:
[----:B------:R-:W-:-:S07]  /*a400*/  MOV R0, UR21 ;  /* 0x0000001500007c02 */ /* 0x000fce0008000f00 */
.L_x_217:
[----:B-1----:R1:W3:Y:S02]  /*a410*/  SYNCS.PHASECHK.TRANS64.TRYWAIT P0, [R0+URZ+0xf0], R2 ;  /* 0x0000f002000075a7 */ /* 0x0022e400080011ff */
[----:B---3--:R-:W-:Y:S05]  /*a420*/  @!P0 NANOSLEEP.SYNCS 0x989680 ;  /* 0x009896800000895d */ /* 0x008fea0003900000 */
[----:B------:R-:W3:Y:S02]  /*a430*/  @!P0 SYNCS.PHASECHK.TRANS64 P0, [R0+URZ+0xf0], R2 ;  /* 0x0000f002000085a7 */ /* 0x000ee400080010ff */
[----:B---3--:R-:W-:Y:S05]  /*a440*/  @!P0 BRA `(.L_x_217) ;  /* 0xfffffffc00f08947 */ /* 0x008fea000383ffff */
[----:B------:R-:W-:Y:S05]  /*a450*/  BRA `(.L_x_218) ;  /* 0xffffffb800cc7947 */ /* 0x000fea000383ffff */
.L_x_108:
[----:B-1----:R-:W-:-:S07]  /*a460*/  MOV R0, UR21 ;  /* 0x0000001500007c02 */ /* 0x002fce0008000f00 */
.L_x_219:
[----:B-1----:R1:W3:Y:S02]  /*a470*/  SYNCS.PHASECHK.TRANS64.TRYWAIT P0, [R0+URZ+0xf8], R2 ;  /* 0x0000f802000075a7 */ /* 0x0022e400080011ff */
[----:B---3--:R-:W-:Y:S05]  /*a480*/  @!P0 NANOSLEEP.SYNCS 0x989680 ;  /* 0x009896800000895d */ /* 0x008fea0003900000 */
[----:B------:R-:W3:Y:S02]  /*a490*/  @!P0 SYNCS.PHASECHK.TRANS64 P0, [R0+URZ+0xf8], R2 ;  /* 0x0000f802000085a7 */ /* 0x000ee400080010ff */
[----:B---3--:R-:W-:Y:S05]  /*a4a0*/  @!P0 BRA `(.L_x_219) ;  /* 0xfffffffc00f08947 */ /* 0x008fea000383ffff */
[----:B------:R-:W-:Y:S05]  /*a4b0*/  BRA `(.L_x_220) ;  /* 0xffffffb800bc7947 */ /* 0x000fea000383ffff */
.L_x_109:
[----:B-1----:R-:W-:-:S07]  /*a4c0*/  MOV R0, UR21 ;  /* 0x0000001500007c02 */ /* 0x002fce0008000f00 */
.L_x_221:
[----:B-1----:R1:W3:Y:S02]  /*a4d0*/  SYNCS.PHASECHK.TRANS64.TRYWAIT P0, [R0+URZ+0x100], R2 ;  /* 0x00010002000075a7 */ /* 0x0022e400080011ff */
[----:B---3--:R-:W-:Y:S05]  /*a4e0*/  @!P0 NANOSLEEP.SYNCS 0x989680 ;  /* 0x009896800000895d */ /* 0x008fea0003900000 */
[----:B------:R-:W3:Y:S02]  /*a4f0*/  @!P0 SYNCS.PHASECHK.TRANS64 P0, [R0+URZ+0x100], R2 ;  /* 0x00010002000085a7 */ /* 0x000ee400080010ff */
[----:B---3--:R-:W-:Y:S05]  /*a500*/  @!P0 BRA `(.L_x_221) ;  /* 0xfffffffc00f08947 */ /* 0x008fea000383ffff */
[----:B------:R-:W-:Y:S05]  /*a510*/  BRA `(.L_x_222) ;  /* 0xffffffb800ac7947 */ /* 0x000fea000383ffff */
.L_x_111:
[----:B--2---:R2:W3:Y:S02]  /*a520*/  SYNCS.PHASECHK.TRANS64.TRYWAIT P0, [R3+URZ+0x120], R0 ;  /* 0x00012000030075a7 */ /* 0x0044e400080011ff */
[----:B---3--:R-:W-:Y:S05]  /*a530*/  @!P0 NANOSLEEP.SYNCS 0x989680 ;  /* 0x009896800000895d */ /* 0x008fea0003900000 */
[----:B------:R-:W3:Y:S02]  /*a540*/  @!P0 SYNCS.PHASECHK.TRANS64 P0, [R3+URZ+0x120], R0 ;  /* 0x00012000030085a7 */ /* 0x000ee400080010ff */
[----:B---3--:R-:W-:Y:S05]  /*a550*/  @!P0 BRA `(.L_x_111) ;  /* 0xfffffffc00f08947 */ /* 0x008fea000383ffff */
[----:B------:R-:W-:Y:S05]  /*a560*/  BRA `(.L_x_223) ;  /* 0xffffffbc00707947 */ /* 0x000fea000383ffff */
.L_x_122:
[----:B-1----:R-:W-:Y:S04]  /*a570*/  MOV R2, UR43 ;  /* 0x0000002b00027c02 */ /* 0x002fe80008000f00 */
[----:B------:R1:W2:Y:S03]  /*a580*/  SYNCS.PHASECHK.TRANS64.TRYWAIT P0, [R2+URZ+0xd0], R3 ;  /* 0x0000d003020075a7 */ /* 0x0002a600080011ff */
[----:B--2---:R-:W-:Y:S05]  /*a590*/  @!P0 NANOSLEEP.SYNCS 0x989680 ;  /* 0x009896800000895d */ /* 0x004fea0003900000 */
[----:B------:R-:W2:Y:S02]  /*a5a0*/  @!P0 SYNCS.PHASECHK.TRANS64 P0, [R2+URZ+0xd0], R3 ;  /* 0x0000d003020085a7 */ /* 0x000ea400080010ff */
[----:B--2---:R-:W-:Y:S05]  /*a5b0*/  @!P0 BRA `(.L_x_122) ;  /* 0xfffffffc00ec8947 */ /* 0x004fea000383ffff */
[----:B------:R-:W-:Y:S05]  /*a5c0*/  BRA `(.L_x_121) ;  /* 0xffffffc800c07947 */ /* 0x000fea000383ffff */
.L_x_124:
[----:B-1----:R1:W3:Y:S02]  /*a5d0*/  SYNCS.PHASECHK.TRANS64.TRYWAIT P1, [R54+URZ+0x140], R0 ;  /* 0x00014000360075a7 */ /* 0x0022e400080211ff */
[----:B---3--:R-:W-:Y:S05]  /*a5e0*/  @!P1 NANOSLEEP.SYNCS 0x989680 ;  /* 0x009896800000995d */ /* 0x008fea0003900000 */
[----:B------:R-:W3:Y:S02]  /*a5f0*/  @!P1 SYNCS.PHASECHK.TRANS64 P1, [R54+URZ+0x140], R0 ;  /* 0x00014000360095a7 */ /* 0x000ee400080210ff */
[----:B---3--:R-:W-:Y:S05]  /*a600*/  @!P1 BRA `(.L_x_124) ;  /* 0xfffffffc00f09947 */ /* 0x008fea000383ffff */
[----:B------:R-:W-:Y:S05]  /*a610*/  BRA `(.L_x_123) ;  /* 0xffffffc800e07947 */ /* 0x000fea000383ffff */
.L_x_133:
[----:B--2---:R2:W3:Y:S02]  /*a620*/  SYNCS.PHASECHK.TRANS64.TRYWAIT P0, [R2+URZ+0xd0], R0 ;  /* 0x0000d000020075a7 */ /* 0x0044e400080011ff */
[----:B---3--:R-:W-:Y:S05]  /*a630*/  @!P0 NANOSLEEP.SYNCS 0x989680 ;  /* 0x009896800000895d */ /* 0x008fea0003900000 */
[----:B------:R-:W3:Y:S02]  /*a640*/  @!P0 SYNCS.PHASECHK.TRANS64 P0, [R2+URZ+0xd0], R0 ;  /* 0x0000d000020085a7 */ /* 0x000ee400080010ff */
[----:B---3--:R-:W-:Y:S05]  /*a650*/  @!P0 BRA `(.L_x_133) ;  /* 0xfffffffc00f08947 */ /* 0x008fea000383ffff */
[----:B------:R-:W-:Y:S05]  /*a660*/  BRA `(.L_x_132) ;  /* 0xffffffd000f07947 */ /* 0x000fea000383ffff */
.L_x_141:
[----:B--2---:R2:W3:Y:S02]  /*a670*/  SYNCS.PHASECHK.TRANS64.TRYWAIT P0, [R2+URZ+0xd0], R4 ;  /* 0x0000d004020075a7 */ /* 0x0044e400080011ff */
[----:B---3--:R-:W-:Y:S05]  /*a680*/  @!P0 NANOSLEEP.SYNCS 0x989680 ;  /* 0x009896800000895d */ /* 0x008fea0003900000 */
[----:B------:R-:W3:Y:S02]  /*a690*/  @!P0 SYNCS.PHASECHK.TRANS64 P0, [R2+URZ+0xd0], R4 ;  /* 0x0000d004020085a7 */ /* 0x000ee400080010ff */
[----:B---3--:R-:W-:Y:S05]  /*a6a0*/  @!P0 BRA `(.L_x_141) ;  /* 0xfffffffc00f08947 */ /* 0x008fea000383ffff */
[----:B------:R-:W-:Y:S05]  /*a6b0*/  BRA `(.L_x_140) ;  /* 0xffffffdc00107947 */ /* 0x000fea000383ffff */
.L_x_149:
[----:B--2---:R2:W3:Y:S02]  /*a6c0*/  SYNCS.PHASECHK.TRANS64.TRYWAIT P0, [R3+URZ+0xd0], R0 ;  /* 0x0000d000030075a7 */ /* 0x0044e400080011ff */
[----:B---3--:R-:W-:Y:S05]  /*a6d0*/  @!P0 NANOSLEEP.SYNCS 0x989680 ;  /* 0x009896800000895d */ /* 0x008fea0003900000 */
[----:B------:R-:W3:Y:S02]  /*a6e0*/  @!P0 SYNCS.PHASECHK.TRANS64 P0, [R3+URZ+0xd0], R0 ;  /* 0x0000d000030085a7 */ /* 0x000ee400080010ff */
[----:B---3--:R-:W-:Y:S05]  /*a6f0*/  @!P0 BRA `(.L_x_149) ;  /* 0xfffffffc00f08947 */ /* 0x008fea000383ffff */
[----:B------:R-:W-:Y:S05]  /*a700*/  BRA `(.L_x_148) ;  /* 0xffffffe400307947 */ /* 0x000fea000383ffff */
        .weak           $__internal_0_$__cuda_sm10x_tcgen05_guardrail_trap_col_being_dealloced_not_returned_by_alloc
        .type           $__internal_0_$__cuda_sm10x_tcgen05_guardrail_trap_col_being_dealloced_not_returned_by_alloc,@function
        .size           $__internal_0_$__cuda_sm10x_tcgen05_guardrail_trap_col_being_dealloced_not_returned_by_alloc,($__internal_1_$__cuda_sm10x_tcgen05_guardrail_trap_phase_invalid_during_alloc - $__internal_0_$__cuda_sm10x_tcgen05_guardrail_trap_col_being_dealloced_not_returned_by_alloc)
$__internal_0_$__cuda_sm10x_tcgen05_guardrail_trap_col_being_dealloced_not_returned_by_alloc:
[----:B------:R-:W-:Y:S05]  /*a710*/  BPT.TRAP 0x1 ;  /* 0x000000040000795c */ /* 0x000fea0000300000 */
[----:B------:R-:W-:-:S04]  /*a720*/  HFMA2 R3, -RZ, RZ, 0, 0 ;  /* 0x00000000ff037431 */ /* 0x000fc800000001ff */
[----:B------:R-:W-:Y:S05]  /*a730*/  RET.REL.NODEC R2 `(_ZN7cutlass13device_kernelINS_4gemm6kernel13GemmUniversalIN4cute5tupleIJiiiiEEENS1_10collective13CollectiveMmaINS1_35MainloopSm100TmaUmmaWarpSpecializedILi13ELi2ELi4ENS5_IJNS4_1CILi4EEESB_NSA_ILi1EEEEEEEENS5_IJNSA_ILi128EEESF_NSA_ILi64EEEEEENS_6half_tENS5_IJSC_llEEESI_NS5_IJlSC_lEEENS4_8TiledMMAINS4_8MMA_AtomIJNS4_26SM100_MMA_F16BF16_2x1SM_SSISI_SI_fLi128ELi128ELNS4_4UMMA5MajorE1ELSP_0ELNSO_7ScaleInE0ELSQ_0EEEEEENS4_6LayoutINS5_IJSC_SC_SC_EEENS5_IJNSA_ILi0EEESV_SV_EEEEENS5_IJNS4_10UnderscoreESY_SY_EEEEENS4_28SM100_TMA_2SM_LOAD_MULTICASTENS4_14ComposedLayoutINS4_7SwizzleILi3ELi4ELi3EEENS4_18smem_ptr_flag_bitsILi16EEENST_INS5_IJSG_NSA_ILi8EEEEEENS5_IJSC_SG_EEEEEEEvNS4_8identityES11_NS12_IS14_S16_NST_INS5_IJS17_SG_EEENS5_IJSG_SC_EEEEEEEvS1C_EENS_8epilogue10collective18CollectiveEpilogueINS1I_23Sm100TmaWarpSpecializedILi4ELi2ELi16ELb1ELb0EEEJNS5_IJSG_SF_SG_EEENS5_IJNST_ISG_SC_EENST_INS5_IJNSA_ILi16EEENSA_ILi2EEEEEES19_EEEEESI_SK_SI_SK_NS1I_6fusion15FusionCallbacksIS1M_NS1U_17LinearCombinationISI_fSI_fLNS_15FloatRoundStyleE2EEES1N_S1T_JEEENS4_5SM1004TMEM4LOAD26SM100_TMEM_LOAD_32dp32b16xENS4_13SM90_TMA_LOADENS12_INS13_ILi1ELi4ELi3EEES16_NST_INS5_IJS17_S1P_EEENS5_IJS1P_SC_EEEEEEENS4_39AutoVectorizingCopyWithAssumedAlignmentILi128EEENS4_14SM90_TMA_STOREES29_S2B_S2B_EEEvvEEEEvNT_6ParamsE) ;  /* 0xffffff5802307950 */ /* 0x000fea0003c3ffff */
        .weak           $__internal_1_$__cuda_sm10x_tcgen05_guardrail_trap_phase_invalid_during_alloc
        .type           $__internal_1_$__cuda_sm10x_tcgen05_guardrail_trap_phase_invalid_during_alloc,@function
        .size           $__internal_1_$__cuda_sm10x_tcgen05_guardrail_trap_phase_invalid_during_alloc,($__internal_2_$__cuda_sm10x_tcgen05_guardrail_trap_unallocated_columns_being_dealloced - $__internal_1_$__cuda_sm10x_tcgen05_guardrail_trap_phase_invalid_during_alloc)
$__internal_1_$__cuda_sm10x_tcgen05_guardrail_trap_phase_invalid_during_alloc:
[----:B------:R-:W-:Y:S05]  /*a740*/  BPT.TRAP 0x1 ;  /* 0x000000040000795c */ /* 0x000fea0000300000 */
[----:B------:R-:W-:-:S04]  /*a750*/  MOV R5, 0x0 ;  /* 0x0000000000057802 */ /* 0x000fc80000000f00 */
[----:B------:R-:W-:Y:S05]  /*a760*/  RET.REL.NODEC R4 `(_ZN7cutlass13device_kernelINS_4gemm6kernel13GemmUniversalIN4cute5tupleIJiiiiEEENS1_10collective13CollectiveMmaINS1_35MainloopSm100TmaUmmaWarpSpecializedILi13ELi2ELi4ENS5_IJNS4_1CILi4EEESB_NSA_ILi1EEEEEEEENS5_IJNSA_ILi128EEESF_NSA_ILi64EEEEEENS_6half_tENS5_IJSC_llEEESI_NS5_IJlSC_lEEENS4_8TiledMMAINS4_8MMA_AtomIJNS4_26SM100_MMA_F16BF16_2x1SM_SSISI_SI_fLi128ELi128ELNS4_4UMMA5MajorE1ELSP_0ELNSO_7ScaleInE0ELSQ_0EEEEEENS4_6LayoutINS5_IJSC_SC_SC_EEENS5_IJNSA_ILi0EEESV_SV_EEEEENS5_IJNS4_10UnderscoreESY_SY_EEEEENS4_28SM100_TMA_2SM_LOAD_MULTICASTENS4_14ComposedLayoutINS4_7SwizzleILi3ELi4ELi3EEENS4_18smem_ptr_flag_bitsILi16EEENST_INS5_IJSG_NSA_ILi8EEEEEENS5_IJSC_SG_EEEEEEEvNS4_8identityES11_NS12_IS14_S16_NST_INS5_IJS17_SG_EEENS5_IJSG_SC_EEEEEEEvS1C_EENS_8epilogue10collective18CollectiveEpilogueINS1I_23Sm100TmaWarpSpecializedILi4ELi2ELi16ELb1ELb0EEEJNS5_IJSG_SF_SG_EEENS5_IJNST_ISG_SC_EENST_INS5_IJNSA_ILi16EEENSA_ILi2EEEEEES19_EEEEESI_SK_SI_SK_NS1I_6fusion15FusionCallbacksIS1M_NS1U_17LinearCombinationISI_fSI_fLNS_15FloatRoundStyleE2EEES1N_S1T_JEEENS4_5SM1004TMEM4LOAD26SM100_TMEM_LOAD_32dp32b16xENS4_13SM90_TMA_LOADENS12_INS13_ILi1ELi4ELi3EEES16_NST_INS5_IJS17_S1P_EEENS5_IJS1P_SC_EEEEEEENS4_39AutoVectorizingCopyWithAssumedAlignmentILi128EEENS4_14SM90_TMA_STOREES29_S2B_S2B_EEEvvEEEEvNT_6ParamsE) ;  /* 0xffffff5804247950 */ /* 0x000fea0003c3ffff */
        .weak           $__internal_2_$__cuda_sm10x_tcgen05_guardrail_trap_unallocated_columns_being_dealloced
        .type           $__internal_2_$__cuda_sm10x_tcgen05_guardrail_trap_unallocated_columns_being_dealloced,@function
        .size           $__internal_2_$__cuda_sm10x_tcgen05_guardrail_trap_unallocated_columns_being_dealloced,(.L_x_225 - $__internal_2_$__cuda_sm10x_tcgen05_guardrail_trap_unallocated_columns_being_dealloced)
$__internal_2_$__cuda_sm10x_tcgen05_guardrail_trap_unallocated_columns_being_dealloced:
[----:B------:R-:W-:Y:S05]  /*a770*/  BPT.TRAP 0x1 ;  /* 0x000000040000795c */ /* 0x000fea0000300000 */
[----:B------:R-:W-:-:S04]  /*a780*/  HFMA2 R3, -RZ, RZ, 0, 0 ;  /* 0x00000000ff037431 */ /* 0x000fc800000001ff */
[----:B------:R-:W-:Y:S05]  /*a790*/  RET.REL.NODEC R2 `(_ZN7cutlass13device_kernelINS_4gemm6kernel13GemmUniversalIN4cute5tupleIJiiiiEEENS1_10collective13CollectiveMmaINS1_35MainloopSm100TmaUmmaWarpSpecializedILi13ELi2ELi4ENS5_IJNS4_1CILi4EEESB_NSA_ILi1EEEEEEEENS5_IJNSA_ILi128EEESF_NSA_ILi64EEEEEENS_6half_tENS5_IJSC_llEEESI_NS5_IJlSC_lEEENS4_8TiledMMAINS4_8MMA_AtomIJNS4_26SM100_MMA_F16BF16_2x1SM_SSISI_SI_fLi128ELi128ELNS4_4UMMA5MajorE1ELSP_0ELNSO_7ScaleInE0ELSQ_0EEEEEENS4_6LayoutINS5_IJSC_SC_SC_EEENS5_IJNSA_ILi0EEESV_SV_EEEEENS5_IJNS4_10UnderscoreESY_SY_EEEEENS4_28SM100_TMA_2SM_LOAD_MULTICASTENS4_14ComposedLayoutINS4_7SwizzleILi3ELi4ELi3EEENS4_18smem_ptr_flag_bitsILi16EEENST_INS5_IJSG_NSA_ILi8EEEEEENS5_IJSC_SG_EEEEEEEvNS4_8identityES11_NS12_IS14_S16_NST_INS5_IJS17_SG_EEENS5_IJSG_SC_EEEEEEEvS1C_EENS_8epilogue10collective18CollectiveEpilogueINS1I_23Sm100TmaWarpSpecializedILi4ELi2ELi16ELb1ELb0EEEJNS5_IJSG_SF_SG_EEENS5_IJNST_ISG_SC_EENST_INS5_IJNSA_ILi16EEENSA_ILi2EEEEEES19_EEEEESI_SK_SI_SK_NS1I_6fusion15FusionCallbacksIS1M_NS1U_17LinearCombinationISI_fSI_fLNS_15FloatRoundStyleE2EEES1N_S1T_JEEENS4_5SM1004TMEM4LOAD26SM100_TMEM_LOAD_32dp32b16xENS4_13SM90_TMA_LOADENS12_INS13_ILi1ELi4ELi3EEES16_NST_INS5_IJS17_S1P_EEENS5_IJS1P_SC_EEEEEEENS4_39AutoVectorizingCopyWithAssumedAlignmentILi128EEENS4_14SM90_TMA_STOREES29_S2B_S2B_EEEvvEEEEvNT_6ParamsE) ;  /* 0xffffff5802187950 */ /* 0x000fea0003c3ffff */
.L_x_224:
[----:B------:R-:W-:-:S00]  /*a7a0*/  BRA `(.L_x_224) ;  /* 0xfffffffc00fc7947 */ /* 0x000fc0000383ffff */
[----:B------:R-:W-:-:S00]  /*a7b0*/  NOP ;  /* 0x0000000000007918 */ /* 0x000fc00000000000 */
        /* <DEDUP_REMOVED lines=12> */
.L_x_225:


//--------------------- .nv.global.init           --------------------------
	.section	.nv.global.init,"aw",@progbits
.nv.global.init:
	.type		$str$27,@object
	.size		$str$27,($str$28 - $str$27)
$str$27:
        /*0000*/ 	.byte	0x28, 0x61, 0x64, 0x64, 0x72, 0x65, 0x73, 0x73, 0x20, 0x26, 0x20, 0x6d, 0x61, 0x73, 0x6b, 0x29
        /*0010*/ 	.byte	0x20, 0x3d, 0x3d, 0x20, 0x30, 0x00
	.type		$str$28,@object
	.size		$str$28,($str$26 - $str$28)
$str$28:
        /*0016*/ 	.byte	0x2f, 0x74, 0x6d, 0x70, 0x2f, 0x63, 0x75, 0x74, 0x6c, 0x61, 0x73, 0x73, 0x5f, 0x73, 0x77, 0x65
        /*0026*/ 	.byte	0x65, 0x70, 0x5f, 0x73, 0x72, 0x63, 0x2f, 0x69, 0x6e, 0x63, 0x6c, 0x75, 0x64, 0x65, 0x2f, 0x63
        /*0036*/ 	.byte	0x75, 0x74, 0x65, 0x2f, 0x70, 0x6f, 0x69, 0x6e, 0x74, 0x65, 0x72, 0x5f, 0x66, 0x6c, 0x61, 0x67
        /*0046*/ 	.byte	0x67, 0x65, 0x64, 0x2e, 0x68, 0x70, 0x70, 0x00
	.type		$str$26,@object
	.size		$str$26,($str$25 - $str$26)
$str$26:
        /*004e*/ 	.byte	0x2f, 0x74, 0x6d, 0x70, 0x2f, 0x63, 0x75, 0x74, 0x6c, 0x61, 0x73, 0x73, 0x5f, 0x73, 0x77, 0x65
        /*005e*/ 	.byte	0x65, 0x70, 0x5f, 0x73, 0x72, 0x63, 0x2f, 0x69, 0x6e, 0x63, 0x6c, 0x75, 0x64, 0x65, 0x2f, 0x63
        /*006e*/ 	.byte	0x75, 0x74, 0x65, 0x2f, 0x61, 0x74, 0x6f, 0x6d, 0x2f, 0x63, 0x6f, 0x70, 0x79, 0x5f, 0x74, 0x72
        /*007e*/ 	.byte	0x61, 0x69, 0x74, 0x73, 0x5f, 0x73, 0x6d, 0x31, 0x30, 0x30, 0x2e, 0x68, 0x70, 0x70, 0x00
	.type		$str$25,@object
	.size		$str$25,(__unnamed_1 - $str$25)
$str$25:
        /*008d*/ 	.byte	0x28, 0x28, 0x75, 0x69, 0x6e, 0x74, 0x33, 0x32, 0x5f, 0x74, 0x28, 0x74, 0x68, 0x72, 0x65, 0x61
        /*009d*/ 	.byte	0x64, 0x49, 0x64, 0x78, 0x2e, 0x78, 0x29, 0x20, 0x2f, 0x20, 0x33, 0x32, 0x29, 0x20, 0x25, 0x20
        /*00ad*/ 	.byte	0x34, 0x29, 0x20, 0x3d, 0x3d, 0x20, 0x28, 0x28, 0x28, 0x74, 0x6d, 0x65, 0x6d, 0x5f, 0x61, 0x64
        /*00bd*/ 	.byte	0x64, 0x72, 0x20, 0x3e, 0x3e, 0x20, 0x31, 0x36, 0x29, 0x20, 0x2f, 0x20, 0x33, 0x32, 0x29, 0x20
        /*00cd*/ 	.byte	0x25, 0x20, 0x34, 0x29, 0x00
	.type		__unnamed_1,@object
	.size		__unnamed_1,(__unnamed_2 - __unnamed_1)
__unnamed_1:
        /*00d2*/ 	.byte	0x61, 0x75, 0x74, 0x6f, 0x20, 0x63, 0x75, 0x74, 0x65, 0x3a, 0x3a, 0x61, 0x73, 0x5f, 0x70, 0x6f
        /* <DEDUP_REMOVED lines=24> */
        /*0262*/ 	.byte	0x34, 0x38, 0x3e, 0x3e, 0x3e, 0x3e, 0x5d, 0x00
	.type		__unnamed_2,@object
	.size		__unnamed_2,(.L_2 - __unnamed_2)
__unnamed_2:
        /* <DEDUP_REMOVED lines=40> */
        /*04ea*/ 	.byte	0x3a, 0x3a, 0x43, 0x3c, 0x30, 0x3e, 0x3e, 0x3e, 0x3e, 0x5d, 0x00
.L_2:


//--------------------- .nv.shared._ZN7cutlass13device_kernelINS_4gemm6kernel13GemmUniversalIN4cute5tupleIJiiiiEEENS1_10collective13CollectiveMmaINS1_35MainloopSm100TmaUmmaWarpSpecializedILi13ELi2ELi4ENS5_IJNS4_1CILi4EEESB_NSA_ILi1EEEEEEEENS5_IJNSA_ILi128EEESF_NSA_ILi64EEEEEENS_6half_tENS5_IJSC_llEEESI_NS5_IJlSC_lEEENS4_8TiledMMAINS4_8MMA_AtomIJNS4_26SM100_MMA_F16BF16_2x1SM_SSISI_SI_fLi128ELi128ELNS4_4UMMA5MajorE1ELSP_0ELNSO_7ScaleInE0ELSQ_0EEEEEENS4_6LayoutINS5_IJSC_SC_SC_EEENS5_IJNSA_ILi0EEESV_SV_EEEEENS5_IJNS4_10UnderscoreESY_SY_EEEEENS4_28SM100_TMA_2SM_LOAD_MULTICASTENS4_14ComposedLayoutINS4_7SwizzleILi3ELi4ELi3EEENS4_18smem_ptr_flag_bitsILi16EEENST_INS5_IJSG_NSA_ILi8EEEEEENS5_IJSC_SG_EEEEEEEvNS4_8identityES11_NS12_IS14_S16_NST_INS5_IJS17_SG_EEENS5_IJSG_SC_EEEEEEEvS1C_EENS_8epilogue10collective18CollectiveEpilogueINS1I_23Sm100TmaWarpSpecializedILi4ELi2ELi16ELb1ELb0EEEJNS5_IJSG_SF_SG_EEENS5_IJNST_ISG_SC_EENST_INS5_IJNSA_ILi16EEENSA_ILi2EEEEEES19_EEEEESI_SK_SI_SK_NS1I_6fusion15FusionCallbacksIS1M_NS1U_17LinearCombinationISI_fSI_fLNS_15FloatRoundStyleE2EEES1N_S1T_JEEENS4_5SM1004TMEM4LOAD26SM100_TMEM_LOAD_32dp32b16xENS4_13SM90_TMA_LOADENS12_INS13_ILi1ELi4ELi3EEES16_NST_INS5_IJS17_S1P_EEENS5_IJS1P_SC_EEEEEEENS4_39AutoVectorizingCopyWithAssumedAlignmentILi128EEENS4_14SM90_TMA_STOREES29_S2B_S2B_EEEvvEEEEvNT_6ParamsE --------------------------
	.section	.nv.shared._ZN7cutlass13device_kernelINS_4gemm6kernel13GemmUniversalIN4cute5tupleIJiiiiEEENS1_10collective13CollectiveMmaINS1_35MainloopSm100TmaUmmaWarpSpecializedILi13ELi2ELi4ENS5_IJNS4_1CILi4EEESB_NSA_ILi1EEEEEEEENS5_IJNSA_ILi128EEESF_NSA_ILi64EEEEEENS_6half_tENS5_IJSC_llEEESI_NS5_IJlSC_lEEENS4_8TiledMMAINS4_8MMA_AtomIJNS4_26SM100_MMA_F16BF16_2x1SM_SSISI_SI_fLi128ELi128ELNS4_4UMMA5MajorE1ELSP_0ELNSO_7ScaleInE0ELSQ_0EEEEEENS4_6LayoutINS5_IJSC_SC_SC_EEENS5_IJNSA_ILi0EEESV_SV_EEEEENS5_IJNS4_10UnderscoreESY_SY_EEEEENS4_28SM100_TMA_2SM_LOAD_MULTICASTENS4_14ComposedLayoutINS4_7SwizzleILi3ELi4ELi3EEENS4_18smem_ptr_flag_bitsILi16EEENST_INS5_IJSG_NSA_ILi8EEEEEENS5_IJSC_SG_EEEEEEEvNS4_8identityES11_NS12_IS14_S16_NST_INS5_IJS17_SG_EEENS5_IJSG_SC_EEEEEEEvS1C_EENS_8epilogue10collective18CollectiveEpilogueINS1I_23Sm100TmaWarpSpecializedILi4ELi2ELi16ELb1ELb0EEEJNS5_IJSG_SF_SG_EEENS5_IJNST_ISG_SC_EENST_INS5_IJNSA_ILi16EEENSA_ILi2EEEEEES19_EEEEESI_SK_SI_SK_NS1I_6fusion15FusionCallbacksIS1M_NS1U_17LinearCombinationISI_fSI_fLNS_15FloatRoundStyleE2EEES1N_S1T_JEEENS4_5SM1004TMEM4LOAD26SM100_TMEM_LOAD_32dp32b16xENS4_13SM90_TMA_LOADENS12_INS13_ILi1ELi4ELi3EEES16_NST_INS5_IJS17_S1P_EEENS5_IJS1P_SC_EEEEEEENS4_39AutoVectorizingCopyWithAssumedAlignmentILi128EEENS4_14SM90_TMA_STOREES29_S2B_S2B_EEEvvEEEEvNT_6ParamsE,"aw",@nobits
	.sectionflags	@""
	.align	16
	.zero		1024


//--------------------- .nv.shared.reserved.0     --------------------------
	.section	.nv.shared.reserved.0,"aw",@nobits
	.weak		__nv_reservedSMEM_offset_0_alias
	.size		__nv_reservedSMEM_offset_0_alias, 0, 64
	.other		__nv_reservedSMEM_offset_0_alias,@"STO_CUDA_RESERVED_SHARED STV_DEFAULT"
__nv_reservedSMEM_offset_0_alias:
	.zero		0
.nv.shared.reserved.0:
	.zero		64
	.weak		__nv_reservedSMEM_tcgen05_partition
	.type		__nv_reservedSMEM_tcgen05_partition,@object
	.size		__nv_reservedSMEM_tcgen05_partition,(.L_0 - __nv_reservedSMEM_tcgen05_partition)
__nv_reservedSMEM_tcgen05_partition:
	.zero		32
.L_0:


//--------------------- .nv.global                --------------------------
	.section	.nv.global,"aw",@nobits
.nv.global:
	.type		_ZN40_INTERNAL_ac6901f9_4_k_cu_20f9dd50_294534cute1_E,@object
	.size		_ZN40_INTERNAL_ac6901f9_4_k_cu_20f9dd50_294534cute1_E,(_ZN40_INTERNAL_ac6901f9_4_k_cu_20f9dd50_294534cuda3std3__45__cpo6cbeginE - _ZN40_INTERNAL_ac6901f9_4_k_cu_20f9dd50_294534cute1_E)
_ZN40_INTERNAL_ac6901f9_4_k_cu_20f9dd50_294534cute1_E:
	.zero		1
	.type		_ZN40_INTERNAL_ac6901f9_4_k_cu_20f9dd50_294534cuda3std3__45__cpo6cbeginE,@object
	.size		_ZN40_INTERNAL_ac6901f9_4_k_cu_20f9dd50_294534cuda3std3__45__cpo6cbeginE,(_ZN40_INTERNAL_ac6901f9_4_k_cu_20f9dd50_294534cuda3std3__48in_placeE - _ZN40_INTERNAL_ac6901f9_4_k_cu_20f9dd50_294534cuda3std3__45__cpo6cbeginE)
_ZN40_INTERNAL_ac6901f9_4_k_cu_20f9dd50_294534cuda3std3__45__cpo6cbeginE:
	.zero		1
	.type		_ZN40_INTERNAL_ac6901f9_4_k_cu_20f9dd50_294534cuda3std3__48in_placeE,@object
	.size		_ZN40_INTERNAL_ac6901f9_4_k_cu_20f9dd50_294534cuda3std3__48in_placeE,(_ZN40_INTERNAL_ac6901f9_4_k_cu_20f9dd50_294534cuda3std6ranges3__45__cpo9iter_moveE - _ZN40_INTERNAL_ac6901f9_4_k_cu_20f9dd50_294534cuda3std3__48in_placeE)
_ZN40_INTERNAL_ac6901f9_4_k_cu_20f9dd50_294534cuda3std3__48in_placeE:
	.zero		1
	.type		_ZN40_INTERNAL_ac6901f9_4_k_cu_20f9dd50_294534cuda3std6ranges3__45__cpo9iter_moveE,@object
	.size		_ZN40_INTERNAL_ac6901f9_4_k_cu_20f9dd50_294534cuda3std6ranges3__45__cpo9iter_moveE,(_ZN40_INTERNAL_ac6901f9_4_k_cu_20f9dd50_294534cuda3std3__45__cpo5beginE - _ZN40_INTERNAL_ac6901f9_4_k_cu_20f9dd50_294534cuda3std6ranges3__45__cpo9iter_moveE)
_ZN40_INTERNAL_ac6901f9_4_k_cu_20f9dd50_294534cuda3std6ranges3__45__cpo9iter_moveE:
	.zero		1
	.type		_ZN40_INTERNAL_ac6901f9_4_k_cu_20f9dd50_294534cuda3std3__45__cpo5beginE,@object
	.size		_ZN40_INTERNAL_ac6901f9_4_k_cu_20f9dd50_294534cuda3std3__45__cpo5beginE,(_ZN40_INTERNAL_ac6901f9_4_k_cu_20f9dd50_294534cuda3std3__442_GLOBAL__N__ac6901f9_4_k_cu_20f9dd50_294536ignoreE - _ZN40_INTERNAL_ac6901f9_4_k_cu_20f9dd50_294534cuda3std3__45__cpo5beginE)
_ZN40_INTERNAL_ac6901f9_4_k_cu_20f9dd50_294534cuda3std3__45__cpo5beginE:
	.zero		1
	.type		_ZN40_INTERNAL_ac6901f9_4_k_cu_20f9dd50_294534cuda3std3__442_GLOBAL__N__ac6901f9_4_k_cu_20f9dd50_294536ignoreE,@object
	.size		_ZN40_INTERNAL_ac6901f9_4_k_cu_20f9dd50_294534cuda3std3__442_GLOBAL__N__ac6901f9_4_k_cu_20f9dd50_294536ignoreE,(_ZN40_INTERNAL_ac6901f9_4_k_cu_20f9dd50_294534cute7productE - _ZN40_INTERNAL_ac6901f9_4_k_cu_20f9dd50_294534cuda3std3__442_GLOBAL__N__ac6901f9_4_k_cu_20f9dd50_294536ignoreE)
_ZN40_INTERNAL_ac6901f9_4_k_cu_20f9dd50_294534cuda3std3__442_GLOBAL__N__ac6901f9_4_k_cu_20f9dd50_294536ignoreE:
	.zero		1
	.type		_ZN40_INTERNAL_ac6901f9_4_k_cu_20f9dd50_294534cute7productE,@object
	.size		_ZN40_INTERNAL_ac6901f9_4_k_cu_20f9dd50_294534cute7productE,(_ZN40_INTERNAL_ac6901f9_4_k_cu_20f9dd50_294534cuda3std3__45__cpo3endE - _ZN40_INTERNAL_ac6901f9_4_k_cu_20f9dd50_294534cute7productE)
_ZN40_INTERNAL_ac6901f9_4_k_cu_20f9dd50_294534cute7productE:
	.zero		1
	.type		_ZN40_INTERNAL_ac6901f9_4_k_cu_20f9dd50_294534cuda3std3__45__cpo3endE,@object
	.size		_ZN40_INTERNAL_ac6901f9_4_k_cu_20f9dd50_294534cuda3std3__45__cpo3endE,(_ZN40_INTERNAL_ac6901f9_4_k_cu_20f9dd50_294534cuda3std3__419piecewise_constructE - _ZN40_INTERNAL_ac6901f9_4_k_cu_20f9dd50_294534cuda3std3__45__cpo3endE)
_ZN40_INTERNAL_ac6901f9_4_k_cu_20f9dd50_294534cuda3std3__45__cpo3endE:
	.zero		1
	.type		_ZN40_INTERNAL_ac6901f9_4_k_cu_20f9dd50_294534cuda3std3__419piecewise_constructE,@object
	.size		_ZN40_INTERNAL_ac6901f9_4_k_cu_20f9dd50_294534cuda3std3__419piecewise_constructE,(_ZN40_INTERNAL_ac6901f9_4_k_cu_20f9dd50_294534cuda3std3__45__cpo4cendE - _ZN40_INTERNAL_ac6901f9_4_k_cu_20f9dd50_294534cuda3std3__419piecewise_constructE)
_ZN40_INTERNAL_ac6901f9_4_k_cu_20f9dd50_294534cuda3std3__419piecewise_constructE:
	.zero		1
	.type		_ZN40_INTERNAL_ac6901f9_4_k_cu_20f9dd50_294534cuda3std3__45__cpo4cendE,@object
	.size		_ZN40_INTERNAL_ac6901f9_4_k_cu_20f9dd50_294534cuda3std3__45__cpo4cendE,(_ZN40_INTERNAL_ac6901f9_4_k_cu_20f9dd50_294534cuda3std6ranges3__45__cpo4swapE - _ZN40_INTERNAL_ac6901f9_4_k_cu_20f9dd50_294534cuda3std3__45__cpo4cendE)
_ZN40_INTERNAL_ac6901f9_4_k_cu_20f9dd50_294534cuda3std3__45__cpo4cendE:
	.zero		1
	.type		_ZN40_INTERNAL_ac6901f9_4_k_cu_20f9dd50_294534cuda3std6ranges3__45__cpo4swapE,@object
	.size		_ZN40_INTERNAL_ac6901f9_4_k_cu_20f9dd50_294534cuda3std6ranges3__45__cpo4swapE,(.L_10 - _ZN40_INTERNAL_ac6901f9_4_k_cu_20f9dd50_294534cuda3std6ranges3__45__cpo4swapE)
_ZN40_INTERNAL_ac6901f9_4_k_cu_20f9dd50_294534cuda3std6ranges3__45__cpo4swapE:
	.zero		1
.L_10:


//--------------------- .nv.constant0._ZN7cutlass13device_kernelINS_4gemm6kernel13GemmUniversalIN4cute5tupleIJiiiiEEENS1_10collective13CollectiveMmaINS1_35MainloopSm100TmaUmmaWarpSpecializedILi13ELi2ELi4ENS5_IJNS4_1CILi4EEESB_NSA_ILi1EEEEEEEENS5_IJNSA_ILi128EEESF_NSA_ILi64EEEEEENS_6half_tENS5_IJSC_llEEESI_NS5_IJlSC_lEEENS4_8TiledMMAINS4_8MMA_AtomIJNS4_26SM100_MMA_F16BF16_2x1SM_SSISI_SI_fLi128ELi128ELNS4_4UMMA5MajorE1ELSP_0ELNSO_7ScaleInE0ELSQ_0EEEEEENS4_6LayoutINS5_IJSC_SC_SC_EEENS5_IJNSA_ILi0EEESV_SV_EEEEENS5_IJNS4_10UnderscoreESY_SY_EEEEENS4_28SM100_TMA_2SM_LOAD_MULTICASTENS4_14ComposedLayoutINS4_7SwizzleILi3ELi4ELi3EEENS4_18smem_ptr_flag_bitsILi16EEENST_INS5_IJSG_NSA_ILi8EEEEEENS5_IJSC_SG_EEEEEEEvNS4_8identityES11_NS12_IS14_S16_NST_INS5_IJS17_SG_EEENS5_IJSG_SC_EEEEEEEvS1C_EENS_8epilogue10collective18CollectiveEpilogueINS1I_23Sm100TmaWarpSpecializedILi4ELi2ELi16ELb1ELb0EEEJNS5_IJSG_SF_SG_EEENS5_IJNST_ISG_SC_EENST_INS5_IJNSA_ILi16EEENSA_ILi2EEEEEES19_EEEEESI_SK_SI_SK_NS1I_6fusion15FusionCallbacksIS1M_NS1U_17LinearCombinationISI_fSI_fLNS_15FloatRoundStyleE2EEES1N_S1T_JEEENS4_5SM1004TMEM4LOAD26SM100_TMEM_LOAD_32dp32b16xENS4_13SM90_TMA_LOADENS12_INS13_ILi1ELi4ELi3EEES16_NST_INS5_IJS17_S1P_EEENS5_IJS1P_SC_EEEEEEENS4_39AutoVectorizingCopyWithAssumedAlignmentILi128EEENS4_14SM90_TMA_STOREES29_S2B_S2B_EEEvvEEEEvNT_6ParamsE --------------------------
	.section	.nv.constant0._ZN7cutlass13device_kernelINS_4gemm6kernel13GemmUniversalIN4cute5tupleIJiiiiEEENS1_10collective13CollectiveMmaINS1_35MainloopSm100TmaUmmaWarpSpecializedILi13ELi2ELi4ENS5_IJNS4_1CILi4EEESB_NSA_ILi1EEEEEEEENS5_IJNSA_ILi128EEESF_NSA_ILi64EEEEEENS_6half_tENS5_IJSC_llEEESI_NS5_IJlSC_lEEENS4_8TiledMMAINS4_8MMA_AtomIJNS4_26SM100_MMA_F16BF16_2x1SM_SSISI_SI_fLi128ELi128ELNS4_4UMMA5MajorE1ELSP_0ELNSO_7ScaleInE0ELSQ_0EEEEEENS4_6LayoutINS5_IJSC_SC_SC_EEENS5_IJNSA_ILi0EEESV_SV_EEEEENS5_IJNS4_10UnderscoreESY_SY_EEEEENS4_28SM100_TMA_2SM_LOAD_MULTICASTENS4_14ComposedLayoutINS4_7SwizzleILi3ELi4ELi3EEENS4_18smem_ptr_flag_bitsILi16EEENST_INS5_IJSG_NSA_ILi8EEEEEENS5_IJSC_SG_EEEEEEEvNS4_8identityES11_NS12_IS14_S16_NST_INS5_IJS17_SG_EEENS5_IJSG_SC_EEEEEEEvS1C_EENS_8epilogue10collective18CollectiveEpilogueINS1I_23Sm100TmaWarpSpecializedILi4ELi2ELi16ELb1ELb0EEEJNS5_IJSG_SF_SG_EEENS5_IJNST_ISG_SC_EENST_INS5_IJNSA_ILi16EEENSA_ILi2EEEEEES19_EEEEESI_SK_SI_SK_NS1I_6fusion15FusionCallbacksIS1M_NS1U_17LinearCombinationISI_fSI_fLNS_15FloatRoundStyleE2EEES1N_S1T_JEEENS4_5SM1004TMEM4LOAD26SM100_TMEM_LOAD_32dp32b16xENS4_13SM90_TMA_LOADENS12_INS13_ILi1ELi4ELi3EEES16_NST_INS5_IJS17_S1P_EEENS5_IJS1P_SC_EEEEEEENS4_39AutoVectorizingCopyWithAssumedAlignmentILi128EEENS4_14SM90_TMA_STOREES29_S2B_S2B_EEEvvEEEEvNT_6ParamsE,"a",@progbits
	.sectionflags	@""
	.align	4
.nv.constant0._ZN7cutlass13device_kernelINS_4gemm6kernel13GemmUniversalIN4cute5tupleIJiiiiEEENS1_10collective13CollectiveMmaINS1_35MainloopSm100TmaUmmaWarpSpecializedILi13ELi2ELi4ENS5_IJNS4_1CILi4EEESB_NSA_ILi1EEEEEEEENS5_IJNSA_ILi128EEESF_NSA_ILi64EEEEEENS_6half_tENS5_IJSC_llEEESI_NS5_IJlSC_lEEENS4_8TiledMMAINS4_8MMA_AtomIJNS4_26SM100_MMA_F16BF16_2x1SM_SSISI_SI_fLi128ELi128ELNS4_4UMMA5MajorE1ELSP_0ELNSO_7ScaleInE0ELSQ_0EEEEEENS4_6LayoutINS5_IJSC_SC_SC_EEENS5_IJNSA_ILi0EEESV_SV_EEEEENS5_IJNS4_10UnderscoreESY_SY_EEEEENS4_28SM100_TMA_2SM_LOAD_MULTICASTENS4_14ComposedLayoutINS4_7SwizzleILi3ELi4ELi3EEENS4_18smem_ptr_flag_bitsILi16EEENST_INS5_IJSG_NSA_ILi8EEEEEENS5_IJSC_SG_EEEEEEEvNS4_8identityES11_NS12_IS14_S16_NST_INS5_IJS17_SG_EEENS5_IJSG_SC_EEEEEEEvS1C_EENS_8epilogue10collective18CollectiveEpilogueINS1I_23Sm100TmaWarpSpecializedILi4ELi2ELi16ELb1ELb0EEEJNS5_IJSG_SF_SG_EEENS5_IJNST_ISG_SC_EENST_INS5_IJNSA_ILi16EEENSA_ILi2EEEEEES19_EEEEESI_SK_SI_SK_NS1I_6fusion15FusionCallbacksIS1M_NS1U_17LinearCombinationISI_fSI_fLNS_15FloatRoundStyleE2EEES1N_S1T_JEEENS4_5SM1004TMEM4LOAD26SM100_TMEM_LOAD_32dp32b16xENS4_13SM90_TMA_LOADENS12_INS13_ILi1ELi4ELi3EEES16_NST_INS5_IJS17_S1P_EEENS5_IJS1P_SC_EEEEEEENS4_39AutoVectorizingCopyWithAssumedAlignmentILi128EEENS4_14SM90_TMA_STOREES29_S2B_S2B_EEEvvEEEEvNT_6ParamsE:
	.zero		2944


//--------------------- SYMBOLS --------------------------

	.type		.nv.reservedSmem.offset0,@object
	.size		.nv.reservedSmem.offset0,0x4
	.type		.nv.reservedSmem.cap,@object
	.size		.nv.reservedSmem.cap,0x4
	.type		__assertfail,@function
